def matmul_kernel(
    a_ptr,
    b_ptr,
    c_ptr,
    M,
    N,
    K,
    stride_am,
    stride_ak,
    stride_bk,
    stride_bn,
    stride_cm,
    stride_cn,
    BLOCK_M: tl.constexpr,
    BLOCK_N: tl.constexpr,
    BLOCK_K: tl.constexpr,
    GROUP_M: tl.constexpr,
):
    pid = tl.program_id(axis=0)
    num_pid_m = tl.cdiv(M, BLOCK_M)
    num_pid_n = tl.cdiv(N, BLOCK_N)
    num_pid_in_group = GROUP_M * num_pid_n
    group_id = pid // num_pid_in_group
    first_pid_m = group_id * GROUP_M
    group_size_m = min(num_pid_m - first_pid_m, GROUP_M)
    pid_m = first_pid_m + ((pid % num_pid_in_group) % group_size_m)
    pid_n = (pid % num_pid_in_group) // group_size_m

    offs_am = (pid_m * BLOCK_M + tl.arange(0, BLOCK_M)) % M
    offs_bn = (pid_n * BLOCK_N + tl.arange(0, BLOCK_N)) % N
    offs_k = tl.arange(0, BLOCK_K)
    a_ptrs = a_ptr + offs_am[:, None] * stride_am + offs_k[None, :] * stride_ak
    b_ptrs = b_ptr + offs_k[:, None] * stride_bk + offs_bn[None, :] * stride_bn

    acc = tl.zeros((BLOCK_M, BLOCK_N), dtype=tl.float32)
    for kk in range(0, tl.cdiv(K, BLOCK_K)):
        a = tl.load(a_ptrs, mask=offs_k[None, :] < K - kk * BLOCK_K, other=0.0)
        b = tl.load(b_ptrs, mask=offs_k[:, None] < K - kk * BLOCK_K, other=0.0)
        acc = tl.dot(a, b, acc)
        a_ptrs += BLOCK_K * stride_ak
        b_ptrs += BLOCK_K * stride_bk

    c = acc.to(c_ptr.dtype.element_ty)
    offs_cm = pid_m * BLOCK_M + tl.arange(0, BLOCK_M)
    offs_cn = pid_n * BLOCK_N + tl.arange(0, BLOCK_N)
    c_ptrs = c_ptr + offs_cm[:, None] * stride_cm + offs_cn[None, :] * stride_cn
    mask = (offs_cm[:, None] < M) & (offs_cn[None, :] < N)
    tl.store(c_ptrs, c, mask=mask)

# config = {"BLOCK_K": 128, "BLOCK_M": 64, "BLOCK_N": 64, "GROUP_M": 8, "arch": "sm_100", "dtype": "bf16", "num_ctas": 2, "num_stages": 3, "num_warps": 4}
# arch = sm_100


// ===== COMPILED SASS (sm_100a) =====

	.target	sm_100a

	.elftype	@"ET_EXEC"


//--------------------- .note.nv.tkinfo           --------------------------
	.section	.note.nv.tkinfo,"",@"SHT_NOTE"
	.sectionflags	@"SHF_NOTE_NV_TKINFO"
	.tkinfo
        /*0018*/ 	.word	0x00000081
        /*0030*/ 	.string	""
        /*0030*/ 	.string	"ptxas-blackwell"
        /*0030*/ 	.string	"Cuda compilation tools, release 12.9, V12.9.86"
        /*0030*/ 	.string	"Build cuda_12.9.r12.9/compiler.36037853_0"
        /*0030*/ 	.string	"-v  -suppress-debug-info  -lineinfo  -arch sm_100a "



//--------------------- .note.nv.cuver            --------------------------
	.section	.note.nv.cuver,"",@"SHT_NOTE"
	.sectionflags	@"SHF_NOTE_NV_CUVER"
        /*0018*/ 	.short	0x0001
        /*001a*/ 	.short	0x0064
        /*001c*/ 	.short	0x0001
        /*001e*/ 	.short	0x0000
        /*0020*/ 	.short	0x0001
        /*0022*/ 	.short	0x0000


//--------------------- .nv.info                  --------------------------
	.section	.nv.info,"",@"SHT_CUDA_INFO"
	.align	4


	//----- nvinfo : EIATTR_REGCOUNT
	.align		4
        /*0000*/ 	.byte	0x04, 0x2f
        /*0002*/ 	.short	(.L_4 - .L_3)
	.align		4
.L_3:
        /*0004*/ 	.word	index@(matmul_kernel)
        /*0008*/ 	.word	0x000000ff


	//----- nvinfo : EIATTR_FRAME_SIZE
	.align		4
.L_4:
        /*000c*/ 	.byte	0x04, 0x11
        /*000e*/ 	.short	(.L_6 - .L_5)
	.align		4
.L_5:
        /*0010*/ 	.word	index@($__internal_2_$__cuda_sm10x_tcgen05_guardrail_trap_unallocated_columns_being_dealloced)
        /*0014*/ 	.word	0x00000058


	//----- nvinfo : EIATTR_FRAME_SIZE
	.align		4
.L_6:
        /*0018*/ 	.byte	0x04, 0x11
        /*001a*/ 	.short	(.L_8 - .L_7)
	.align		4
.L_7:
        /*001c*/ 	.word	index@($__internal_1_$__cuda_sm10x_tcgen05_guardrail_trap_phase_invalid_during_alloc)
        /*0020*/ 	.word	0x00000058


	//----- nvinfo : EIATTR_FRAME_SIZE
	.align		4
.L_8:
        /*0024*/ 	.byte	0x04, 0x11
        /*0026*/ 	.short	(.L_10 - .L_9)
	.align		4
.L_9:
        /*0028*/ 	.word	index@($__internal_0_$__cuda_sm10x_tcgen05_guardrail_trap_col_being_dealloced_not_returned_by_alloc)
        /*002c*/ 	.word	0x00000058


	//----- nvinfo : EIATTR_FRAME_SIZE
	.align		4
.L_10:
        /*0030*/ 	.byte	0x04, 0x11
        /*0032*/ 	.short	(.L_12 - .L_11)
	.align		4
.L_11:
        /*0034*/ 	.word	index@(matmul_kernel)
        /*0038*/ 	.word	0x00000058


	//----- nvinfo : EIATTR_MIN_STACK_SIZE
	.align		4
.L_12:
        /*003c*/ 	.byte	0x04, 0x12
        /*003e*/ 	.short	(.L_14 - .L_13)
	.align		4
.L_13:
        /*0040*/ 	.word	index@(matmul_kernel)
        /*0044*/ 	.word	0x00000058
.L_14:


//--------------------- .nv.info.matmul_kernel    --------------------------
	.section	.nv.info.matmul_kernel,"",@"SHT_CUDA_INFO"
	.sectionflags	@""
	.align	4


	//----- nvinfo : EIATTR_CUDA_API_VERSION
	.align		4
        /*0000*/ 	.byte	0x04, 0x37
        /*0002*/ 	.short	(.L_16 - .L_15)
.L_15:
        /*0004*/ 	.word	0x00000081


	//----- nvinfo : EIATTR_KPARAM_INFO
	.align		4
.L_16:
        /*0008*/ 	.byte	0x04, 0x17
        /*000a*/ 	.short	(.L_18 - .L_17)
.L_17:
        /*000c*/ 	.word	0x00000000
        /*0010*/ 	.short	0x000d
        /*0012*/ 	.short	0x0048
        /*0014*/ 	.byte	0x00, 0xf4, 0x21, 0x00


	//----- nvinfo : EIATTR_KPARAM_INFO
	.align		4
.L_18:
        /*0018*/ 	.byte	0x04, 0x17
        /*001a*/ 	.short	(.L_20 - .L_19)
.L_19:
        /*001c*/ 	.word	0x00000000
        /*0020*/ 	.short	0x000c
        /*0022*/ 	.short	0x0040
        /*0024*/ 	.byte	0x00, 0xf4, 0x21, 0x00


	//----- nvinfo : EIATTR_KPARAM_INFO
	.align		4
.L_20:
        /*0028*/ 	.byte	0x04, 0x17
        /*002a*/ 	.short	(.L_22 - .L_21)
.L_21:
        /*002c*/ 	.word	0x00000000
        /*0030*/ 	.short	0x000b
        /*0032*/ 	.short	0x0038
        /*0034*/ 	.byte	0x00, 0xf0, 0x11, 0x00


	//----- nvinfo : EIATTR_KPARAM_INFO
	.align		4
.L_22:
        /*0038*/ 	.byte	0x04, 0x17
        /*003a*/ 	.short	(.L_24 - .L_23)
.L_23:
        /*003c*/ 	.word	0x00000000
        /*0040*/ 	.short	0x000a
        /*0042*/ 	.short	0x0034
        /*0044*/ 	.byte	0x00, 0xf0, 0x11, 0x00


	//----- nvinfo : EIATTR_KPARAM_INFO
	.align		4
.L_24:
        /*0048*/ 	.byte	0x04, 0x17
        /*004a*/ 	.short	(.L_26 - .L_25)
.L_25:
        /*004c*/ 	.word	0x00000000
        /*0050*/ 	.short	0x0009
        /*0052*/ 	.short	0x0030
        /*0054*/ 	.byte	0x00, 0xf0, 0x11, 0x00


	//----- nvinfo : EIATTR_KPARAM_INFO
	.align		4
.L_26:
        /*0058*/ 	.byte	0x04, 0x17
        /*005a*/ 	.short	(.L_28 - .L_27)
.L_27:
        /*005c*/ 	.word	0x00000000
        /*0060*/ 	.short	0x0008
        /*0062*/ 	.short	0x002c
        /*0064*/ 	.byte	0x00, 0xf0, 0x11, 0x00


	//----- nvinfo : EIATTR_KPARAM_INFO
	.align		4
.L_28:
        /*0068*/ 	.byte	0x04, 0x17
        /*006a*/ 	.short	(.L_30 - .L_29)
.L_29:
        /*006c*/ 	.word	0x00000000
        /*0070*/ 	.short	0x0007
        /*0072*/ 	.short	0x0028
        /*0074*/ 	.byte	0x00, 0xf0, 0x11, 0x00


	//----- nvinfo : EIATTR_KPARAM_INFO
	.align		4
.L_30:
        /*0078*/ 	.byte	0x04, 0x17
        /*007a*/ 	.short	(.L_32 - .L_31)
.L_31:
        /*007c*/ 	.word	0x00000000
        /*0080*/ 	.short	0x0006
        /*0082*/ 	.short	0x0024
        /*0084*/ 	.byte	0x00, 0xf0, 0x11, 0x00


	//----- nvinfo : EIATTR_KPARAM_INFO
	.align		4
.L_32:
        /*0088*/ 	.byte	0x04, 0x17
        /*008a*/ 	.short	(.L_34 - .L_33)
.L_33:
        /*008c*/ 	.word	0x00000000
        /*0090*/ 	.short	0x0005
        /*0092*/ 	.short	0x0020
        /*0094*/ 	.byte	0x00, 0xf0, 0x11, 0x00


	//----- nvinfo : EIATTR_KPARAM_INFO
	.align		4
.L_34:
        /*0098*/ 	.byte	0x04, 0x17
        /*009a*/ 	.short	(.L_36 - .L_35)
.L_35:
        /*009c*/ 	.word	0x00000000
        /*00a0*/ 	.short	0x0004
        /*00a2*/ 	.short	0x001c
        /*00a4*/ 	.byte	0x00, 0xf0, 0x11, 0x00


	//----- nvinfo : EIATTR_KPARAM_INFO
	.align		4
.L_36:
        /*00a8*/ 	.byte	0x04, 0x17
        /*00aa*/ 	.short	(.L_38 - .L_37)
.L_37:
        /*00ac*/ 	.word	0x00000000
        /*00b0*/ 	.short	0x0003
        /*00b2*/ 	.short	0x0018
        /*00b4*/ 	.byte	0x00, 0xf0, 0x11, 0x00


	//----- nvinfo : EIATTR_KPARAM_INFO
	.align		4
.L_38:
        /*00b8*/ 	.byte	0x04, 0x17
        /*00ba*/ 	.short	(.L_40 - .L_39)
.L_39:
        /*00bc*/ 	.word	0x00000000
        /*00c0*/ 	.short	0x0002
        /*00c2*/ 	.short	0x0010
        /*00c4*/ 	.byte	0x00, 0xf4, 0x21, 0x00


	//----- nvinfo : EIATTR_KPARAM_INFO
	.align		4
.L_40:
        /*00c8*/ 	.byte	0x04, 0x17
        /*00ca*/ 	.short	(.L_42 - .L_41)
.L_41:
        /*00cc*/ 	.word	0x00000000
        /*00d0*/ 	.short	0x0001
        /*00d2*/ 	.short	0x0008
        /*00d4*/ 	.byte	0x00, 0xf4, 0x21, 0x00


	//----- nvinfo : EIATTR_KPARAM_INFO
	.align		4
.L_42:
        /*00d8*/ 	.byte	0x04, 0x17
        /*00da*/ 	.short	(.L_44 - .L_43)
.L_43:
        /*00dc*/ 	.word	0x00000000
        /*00e0*/ 	.short	0x0000
        /*00e2*/ 	.short	0x0000
        /*00e4*/ 	.byte	0x00, 0xf4, 0x21, 0x00


	//----- nvinfo : EIATTR_EXPLICIT_CLUSTER
	.align		4
.L_44:
        /*00e8*/ 	.byte	0x01, 0x3e
	.zero		2


	//----- nvinfo : EIATTR_CTA_PER_CLUSTER
	.align		4
        /*00ec*/ 	.byte	0x04, 0x3d
        /*00ee*/ 	.short	(.L_46 - .L_45)
.L_45:
        /*00f0*/ 	.word	0x00000002
        /*00f4*/ 	.word	0x00000001
        /*00f8*/ 	.word	0x00000001


	//----- nvinfo : EIATTR_AT_ENTRY_FRAGMENTS
	.align		4
.L_46:
        /*00fc*/ 	.byte	0x04, 0x4f
        /*00fe*/ 	.short	(.L_48 - .L_47)


	//   ....[0]....
.L_47:
        /*0100*/ 	.word	0x00000004


	//----- nvinfo : EIATTR_RESERVED_SMEM_USED
	.align		4
.L_48:
        /*0104*/ 	.byte	0x01, 0x41
	.zero		2


	//----- nvinfo : EIATTR_SPARSE_MMA_MASK
	.align		4
        /*0108*/ 	.byte	0x03, 0x50
        /*010a*/ 	.short	0x0000


	//----- nvinfo : EIATTR_TCGEN05_1CTA_USED
	.align		4
        /*010c*/ 	.byte	0x01, 0x51
	.zero		2


	//----- nvinfo : EIATTR_MAXREG_COUNT
	.align		4
        /*0110*/ 	.byte	0x03, 0x1b
        /*0112*/ 	.short	0x00ff


	//----- nvinfo : EIATTR_NUM_BARRIERS
	.align		4
        /*0114*/ 	.byte	0x02, 0x4c
        /*0116*/ 	.byte	0x01
	.zero		1


	//----- nvinfo : EIATTR_ANNOTATIONS
	.align		4
        /*0118*/ 	.byte	0x04, 0x55
        /*011a*/ 	.short	(.L_50 - .L_49)


	//   ....[0]....
.L_49:
        /*011c*/ 	.word	0x00000001
        /*0120*/ 	.byte	0x90, 0x0a, 0x00, 0x00, 0x01, 0x00, 0x00, 0x00, 0xc0, 0x0a, 0x00, 0x00, 0x01, 0x00, 0x00, 0x00
        /* <DEDUP_REMOVED lines=21> */
        /*0280*/ 	.byte	0x70, 0x99, 0x00, 0x00, 0x01, 0x00, 0x00, 0x00, 0x90, 0x99, 0x00, 0x00


	//----- nvinfo : EIATTR_INT_WARP_WIDE_INSTR_OFFSETS
	.align		4
.L_50:
        /*028c*/ 	.byte	0x04, 0x31
        /*028e*/ 	.short	(.L_52 - .L_51)


	//   ....[0]....
.L_51:
        /*0290*/ 	.word	0x00000ed0


	//   ....[1]....
        /*0294*/ 	.word	0x00000ee0


	//   ....[2]....
        /*0298*/ 	.word	0x00004cd0


	//   ....[3]....
        /*029c*/ 	.word	0x0000a460


	//   ....[4]....
        /*02a0*/ 	.word	0x0000a4b0


	//----- nvinfo : EIATTR_COOP_GROUP_MASK_REGIDS
	.align		4
.L_52:
        /*02a4*/ 	.byte	0x04, 0x29
        /*02a6*/ 	.short	(.L_54 - .L_53)


	//   ....[0]....
.L_53:
        /*02a8*/ 	.word	0xffffffff


	//   ....[1]....
        /*02ac*/ 	.word	0xffffffff


	//   ....[2]....
        /*02b0*/ 	.word	0xffffffff


	//   ....[3]....
        /*02b4*/ 	.word	0xffffffff


	//----- nvinfo : EIATTR_COOP_GROUP_INSTR_OFFSETS
	.align		4
.L_54:
        /*02b8*/ 	.byte	0x04, 0x28
        /*02ba*/ 	.short	(.L_56 - .L_55)


	//   ....[0]....
.L_55:
        /*02bc*/ 	.word	0x00000080


	//   ....[1]....
        /*02c0*/ 	.word	0x00000330


	//   ....[2]....
        /*02c4*/ 	.word	0x0000a300


	//   ....[3]....
        /*02c8*/ 	.word	0x0000a560


	//----- nvinfo : EIATTR_VRC_CTA_INIT_COUNT
	.align		4
.L_56:
        /*02cc*/ 	.byte	0x02, 0x4a
        /*02ce*/ 	.byte	0x80
	.zero		1


	//----- nvinfo : EIATTR_MBARRIER_INSTR_OFFSETS
	.align		4
        /*02d0*/ 	.byte	0x04, 0x39
        /*02d2*/ 	.short	(.L_58 - .L_57)


	//   ....[0]....
.L_57:
        /*02d4*/ 	.word	0x00001030
        /*02d8*/ 	.word	0x000000ff
        /*02dc*/ 	.word	0x00000000
        /*02e0*/ 	.short	0x0100
        /*02e2*/ 	.byte	0x0c
	.zero		1


	//   ....[1]....
        /*02e4*/ 	.word	0x00004cf0
        /*02e8*/ 	.word	0x000000ff
        /*02ec*/ 	.word	0x0000c008
        /*02f0*/ 	.short	0x0100
        /*02f2*/ 	.byte	0x0b
	.zero		1


	//   ....[2]....
        /*02f4*/ 	.word	0x00006b30
        /*02f8*/ 	.word	0x000000ff
        /*02fc*/ 	.word	0x00000000
        /*0300*/ 	.short	0x010a
        /*0302*/ 	.byte	0x0c
	.zero		1


	//   ....[3]....
        /*0304*/ 	.word	0x00009950
        /*0308*/ 	.word	0x000000ff
        /*030c*/ 	.word	0x00000000
        /*0310*/ 	.short	0x010a
        /*0312*/ 	.byte	0x0c
	.zero		1


	//   ....[4]....
        /*0314*/ 	.word	0x000099f0
        /*0318*/ 	.word	0x000000ff
        /*031c*/ 	.word	0x0000c000
        /*0320*/ 	.short	0x0108
        /*0322*/ 	.byte	0x0b
	.zero		1


	//   ....[5]....
        /*0324*/ 	.word	0x00009a90
        /*0328*/ 	.word	0x000000ff
        /*032c*/ 	.word	0x0000c008
        /*0330*/ 	.short	0x0108
        /*0332*/ 	.byte	0x0b
	.zero		1


	//   ....[6]....
        /*0334*/ 	.word	0x0000a580
        /*0338*/ 	.word	0x000000ff
        /*033c*/ 	.word	0x00000000
        /*0340*/ 	.short	0x010a
        /*0342*/ 	.byte	0x0c
	.zero		1


	//   ....[7]....
        /*0344*/ 	.word	0x0000a5b0
        /*0348*/ 	.word	0x000000ff
        /*034c*/ 	.word	0x00000000
        /*0350*/ 	.short	0x010a
        /*0352*/ 	.byte	0x0c
	.zero		1


	//----- nvinfo : EIATTR_NUM_MBARRIERS
	.align		4
.L_58:
        /*0354*/ 	.byte	0x03, 0x38
        /*0356*/ 	.short	0x0002


	//----- nvinfo : EIATTR_EXIT_INSTR_OFFSETS
	.align		4
        /*0358*/ 	.byte	0x04, 0x1c
        /*035a*/ 	.short	(.L_60 - .L_59)


	//   ....[0]....
.L_59:
        /*035c*/ 	.word	0x0000a570


	//----- nvinfo : EIATTR_REQNTID
	.align		4
.L_60:
        /*0360*/ 	.byte	0x04, 0x10
        /*0362*/ 	.short	(.L_62 - .L_61)
.L_61:
        /*0364*/ 	.word	0x00000080
        /*0368*/ 	.word	0x00000001
        /*036c*/ 	.word	0x00000001


	//----- nvinfo : EIATTR_CRS_STACK_SIZE
	.align		4
.L_62:
        /*0370*/ 	.byte	0x04, 0x1e
        /*0372*/ 	.short	(.L_64 - .L_63)
.L_63:
        /*0374*/ 	.word	0x00000000


	//----- nvinfo : EIATTR_CBANK_PARAM_SIZE
	.align		4
.L_64:
        /*0378*/ 	.byte	0x03, 0x19
        /*037a*/ 	.short	0x0050


	//----- nvinfo : EIATTR_PARAM_CBANK
	.align		4
        /*037c*/ 	.byte	0x04, 0x0a
        /*037e*/ 	.short	(.L_66 - .L_65)
	.align		4
.L_65:
        /*0380*/ 	.word	index@(.nv.constant0.matmul_kernel)
        /*0384*/ 	.short	0x0380
        /*0386*/ 	.short	0x0050


	//----- nvinfo : EIATTR_SW_WAR
	.align		4
.L_66:
        /*0388*/ 	.byte	0x04, 0x36
        /*038a*/ 	.short	(.L_68 - .L_67)
.L_67:
        /*038c*/ 	.word	0x00000008
.L_68:


//--------------------- .nv.compat                --------------------------
	.section	.nv.compat,"",@"SHT_CUDA_COMPAT_INFO"
	.align	4
        /*0000*/ 	.byte	0x02, 0x02, 0x02, 0x00, 0x02, 0x05, 0x05, 0x00, 0x02, 0x03, 0x00, 0x00, 0x02, 0x06, 0x01, 0x00


//--------------------- .nv.callgraph             --------------------------
	.section	.nv.callgraph,"",@"SHT_CUDA_CALLGRAPH"
	.align	4
	.sectionentsize	8
	.align		4
        /*0000*/ 	.word	0x00000000
	.align		4
        /*0004*/ 	.word	0xffffffff
	.align		4
        /*0008*/ 	.word	0x00000000
	.align		4
        /*000c*/ 	.word	0xfffffffe
	.align		4
        /*0010*/ 	.word	0x00000000
	.align		4
        /*0014*/ 	.word	0xfffffffd
	.align		4
        /*0018*/ 	.word	0x00000000
	.align		4
        /*001c*/ 	.word	0xfffffffc


//--------------------- .text.matmul_kernel       --------------------------
	.section	.text.matmul_kernel,"ax",@progbits
	.align	128
        .global         matmul_kernel
        .type           matmul_kernel,@function
        .size           matmul_kernel,(.L_x_20 - matmul_kernel)
        .other          matmul_kernel,@"STO_CUDA_ENTRY STV_DEFAULT"
matmul_kernel:
.text.matmul_kernel:
[----:B------:R-:W0:Y:S01]  /*0000*/  LDC R1, c[0x0][0x37c] ;  /* 0x0000df00ff017b82 */ /* 0x000e220000000800 */
[----:B------:R-:W1:Y:S01]  /*0010*/  S2R R0, SR_TID.X ;  /* 0x0000000000007919 */ /* 0x000e620000002100 */
[----:B0-----:R-:W-:Y:S01]  /*0020*/  VIADD R1, R1, 0xffffffa8 ;  /* 0xffffffa801017836 */ /* 0x001fe20000000000 */
[----:B------:R-:W0:Y:S01]  /*0030*/  LDCU.64 UR24, c[0x0][0x358] ;  /* 0x00006b00ff1877ac */ /* 0x000e220008000a00 */
[----:B-1----:R-:W-:-:S13]  /*0040*/  ISETP.GE.U32.AND P0, PT, R0, 0x20, PT ;  /* 0x000000200000780c */ /* 0x002fda0003f06070 */
[----:B------:R-:W-:Y:S02]  /*0050*/  VOTEU.ANY UP0, P0 ;  /* 0x0000000000ff7886 */ /* 0x000fe40000000100 */
[----:B------:R-:W-:Y:S05]  /*0060*/  BRA.U UP0, `(.L_x_0) ;  /* 0x0000000100b47547 */ /* 0x000fea000b800000 */
[----:B------:R-:W1:Y:S01]  /*0070*/  S2UR UR6, SR_CgaCtaId ;  /* 0x00000000000679c3 */ /* 0x000e620000008800 */
[----:B------:R-:W-:Y:S01]  /*0080*/  NOP ;  /* 0x0000000000007918 */ /* 0x000fe20000000000 */
[----:B------:R-:W-:Y:S02]  /*0090*/  UMOV UR4, 0x40 ;  /* 0x0000004000047882 */ /* 0x000fe40000000000 */
[----:B-1----:R-:W-:-:S09]  /*00a0*/  ULEA UR4, UR6, UR4, 0x18 ;  /* 0x0000000406047291 */ /* 0x002fd2000f8ec0ff */
[----:B------:R-:W1:Y:S01]  /*00b0*/  LDS.U8 R0, [UR4] ;  /* 0x00000004ff007984 */ /* 0x000e620008000000 */
[----:B------:R-:W-:Y:S02]  /*00c0*/  UMOV UR4, 0x400 ;  /* 0x0000040000047882 */ /* 0x000fe40000000000 */
[----:B------:R-:W-:Y:S01]  /*00d0*/  ULEA UR4, UR6, UR4, 0x18 ;  /* 0x0000000406047291 */ /* 0x000fe2000f8ec0ff */
[----:B-1----:R-:W-:-:S13]  /*00e0*/  ISETP.NE.AND P0, PT, R0, RZ, PT ;  /* 0x000000ff0000720c */ /* 0x002fda0003f05270 */
[----:B------:R-:W-:Y:S05]  /*00f0*/  @P0 BRA `(.L_x_1) ;  /* 0x0000000000780947 */ /* 0x000fea0003800000 */
[----:B------:R-:W-:-:S13]  /*0100*/  ELECT P0, URZ, PT ;  /* 0x0000000000ff782f */ /* 0x000fda0003800000 */
[----:B------:R-:W-:Y:S05]  /*0110*/  @!P0 BRA `(.L_x_2) ;  /* 0x0000000000808947 */ /* 0x000fea0003800000 */
[----:B------:R-:W-:Y:S01]  /*0120*/  UMOV UR5, 0x1 ;  /* 0x0000000100057882 */ /* 0x000fe20000000000 */
[----:B------:R-:W-:-:S04]  /*0130*/  IMAD.MOV.U32 R4, RZ, RZ, 0x1 ;  /* 0x00000001ff047424 */ /* 0x000fc800078e00ff */
[----:B------:R-:W-:Y:S04]  /*0140*/  DEPBAR.LE SB1, 0x36 ;  /* 0x00009d800000791a */ /* 0x000fe80000000000 */
[----:B------:R-:W1:Y:S02]  /*0150*/  UTCATOMSWS.FIND_AND_SET.ALIGN UP1, UR5, UR5 ;  /* 0x00000005000575e3 */ /* 0x000e640008020800 */
[----:B-1----:R-:W-:-:S04]  /*0160*/  PLOP3.LUT P0, PT, PT, PT, UP1, 0x80, 0x8 ;  /* 0x000000000008781c */ /* 0x002fc80003f0f018 */
[----:B------:R-:W-:-:S04]  /*0170*/  SEL R0, RZ, 0xffffffff, !P0 ;  /* 0xffffffffff007807 */ /* 0x000fc80004000000 */
[----:B------:R-:W-:Y:S01]  /*0180*/  ISETP.NE.AND P0, PT, R0, RZ, PT ;  /* 0x000000ff0000720c */ /* 0x000fe20003f05270 */
[----:B------:R-:W-:-:S12]  /*0190*/  IMAD.U32 R0, RZ, RZ, UR5 ;  /* 0x00000005ff007e24 */ /* 0x000fd8000f8e00ff */
[----:B------:R-:W-:Y:S05]  /*01a0*/  @P0 BRA `(.L_x_3) ;  /* 0x0000000000240947 */ /* 0x000fea0003800000 */
.L_x_4:
[----:B------:R-:W-:Y:S05]  /*01b0*/  NANOSLEEP 0x64 ;  /* 0x000000640000795d */ /* 0x000fea0003800000 */
[----:B------:R-:W-:-:S05]  /*01c0*/  UMOV UR5, 0x1 ;  /* 0x0000000100057882 */ /* 0x000fca0000000000 */
[----:B------:R-:W-:Y:S04]  /*01d0*/  DEPBAR.LE SB1, 0x36 ;  /* 0x00009d800000791a */ /* 0x000fe80000000000 */
[----:B------:R-:W1:Y:S02]  /*01e0*/  UTCATOMSWS.FIND_AND_SET.ALIGN UP1, UR5, UR5 ;  /* 0x00000005000575e3 */ /* 0x000e640008020800 */
[----:B-1----:R-:W-:-:S04]  /*01f0*/  PLOP3.LUT P0, PT, PT, PT, UP1, 0x80, 0x8 ;  /* 0x000000000008781c */ /* 0x002fc80003f0f018 */
[----:B------:R-:W-:-:S04]  /*0200*/  SEL R0, RZ, 0xffffffff, !P0 ;  /* 0xffffffffff007807 */ /* 0x000fc80004000000 */
[----:B------:R-:W-:Y:S01]  /*0210*/  ISETP.NE.AND P0, PT, R0, RZ, PT ;  /* 0x000000ff0000720c */ /* 0x000fe20003f05270 */
[----:B------:R-:W-:-:S12]  /*0220*/  IMAD.U32 R0, RZ, RZ, UR5 ;  /* 0x00000005ff007e24 */ /* 0x000fd8000f8e00ff */
[----:B------:R-:W-:Y:S05]  /*0230*/  @!P0 BRA `(.L_x_4) ;  /* 0xfffffffc00dc8947 */ /* 0x000fea000383ffff */
.L_x_3:
[----:B------:R-:W-:Y:S01]  /*0240*/  VIADD R3, R0, 0x10 ;  /* 0x0000001000037836 */ /* 0x000fe20000000000 */
[----:B------:R-:W-:Y:S01]  /*0250*/  UMOV UR5, 0x50 ;  /* 0x0000005000057882 */ /* 0x000fe20000000000 */
[----:B------:R-:W-:Y:S01]  /*0260*/  SHF.L.U32 R2, R4, R0, RZ ;  /* 0x0000000004027219 */ /* 0x000fe200000006ff */
[----:B------:R-:W-:Y:S01]  /*0270*/  ULEA UR5, UR6, UR5, 0x18 ;  /* 0x0000000506057291 */ /* 0x000fe2000f8ec0ff */
[----:B------:R-:W-:Y:S01]  /*0280*/  IMAD.SHL.U32 R0, R0, 0x20, RZ ;  /* 0x0000002000007824 */ /* 0x000fe200078e00ff */
[----:B------:R-:W-:-:S04]  /*0290*/  SHF.L.U32 R3, R4, R3, RZ ;  /* 0x0000000304037219 */ /* 0x000fc800000006ff */
[----:B------:R-:W-:-:S05]  /*02a0*/  LOP3.LUT R2, R3, R2, RZ, 0xfc, !PT ;  /* 0x0000000203027212 */ /* 0x000fca00078efcff */
[----:B------:R1:W-:Y:S04]  /*02b0*/  ATOMS.OR RZ, [UR5], R2 ;  /* 0x00000002ffff798c */ /* 0x0003e8000b000005 */
[----:B------:R1:W-:Y:S01]  /*02c0*/  STS [UR4], R0 ;  /* 0x00000000ff007988 */ /* 0x0003e20008000804 */
[----:B------:R-:W-:Y:S05]  /*02d0*/  BRA `(.L_x_2) ;  /* 0x0000000000107947 */ /* 0x000fea0003800000 */
.L_x_1:
[----:B------:R-:W-:Y:S01]  /*02e0*/  IMAD.MOV.U32 R0, RZ, RZ, -0x1 ;  /* 0xffffffffff007424 */ /* 0x000fe200078e00ff */
[----:B------:R-:W-:-:S04]  /*02f0*/  MOV R2, 0x320 ;  /* 0x0000032000027802 */ /* 0x000fc80000000f00 */
[----:B------:R1:W-:Y:S03]  /*0300*/  STS [UR4], R0 ;  /* 0x00000000ff007988 */ /* 0x0003e60008000804 */
[----:B01----:R-:W-:Y:S05]  /*0310*/  CALL.REL.NOINC `($__internal_1_$__cuda_sm10x_tcgen05_guardrail_trap_phase_invalid_during_alloc) ;  /* 0x000000a000bc7944 */ /* 0x003fea0003c00000 */
.L_x_2:
[----:B------:R-:W-:Y:S05]  /*0320*/  WARPSYNC.ALL ;  /* 0x0000000000007948 */ /* 0x000fea0003800000 */
[----:B------:R-:W-:Y:S01]  /*0330*/  NOP ;  /* 0x0000000000007918 */ /* 0x000fe20000000000 */
.L_x_0:
[----:B------:R-:W2:Y:S08]  /*0340*/  LDC.64 R36, c[0x0][0x398] ;  /* 0x0000e600ff247b82 */ /* 0x000eb00000000a00 */
[----:B------:R-:W3:Y:S02]  /*0350*/  S2UR UR5, SR_CgaSize ;  /* 0x00000000000579c3 */ /* 0x000ee40000008a00 */
[----:B---3--:R-:W-:-:S12]  /*0360*/  UIMAD UR5, UR5, -0xa0, URZ ;  /* 0xffffff60050578a4 */ /* 0x008fd8000f8e02ff */
[----:B------:R-:W3:Y:S01]  /*0370*/  LDCU UR5, c[0x0][UR5+0x2b0] ;  /* 0x00005600050577ac */ /* 0x000ee20008000800 */
[----:B------:R-:W4:Y:S01]  /*0380*/  S2R R222, SR_TID.X ;  /* 0x0000000000de7919 */ /* 0x000f220000002100 */
[----:B------:R-:W-:Y:S01]  /*0390*/  PRMT R143, RZ, 0x7610, R143 ;  /* 0x00007610ff8f7816 */ /* 0x000fe2000000008f */
[----:B------:R-:W1:Y:S01]  /*03a0*/  LDCU.128 UR20, c[0x0][0x380] ;  /* 0x00007000ff1477ac */ /* 0x000e620008000c00 */
[----:B------:R-:W5:Y:S01]  /*03b0*/  S2R R15, SR_CgaCtaId ;  /* 0x00000000000f7919 */ /* 0x000f620000008800 */
[----:B------:R-:W0:Y:S01]  /*03c0*/  S2UR UR4, SR_CTAID.X ;  /* 0x00000000000479c3 */ /* 0x000e220000002500 */
[----:B-12---:R-:W-:Y:S01]  /*03d0*/  VIADD R0, R37, 0x3f ;  /* 0x0000003f25007836 */ /* 0x006fe20000000000 */
[----:B------:R-:W-:-:S04]  /*03e0*/  IABS R10, R36 ;  /* 0x00000024000a7213 */ /* 0x000fc80000000000 */
[----:B------:R-:W-:Y:S02]  /*03f0*/  SHF.R.S32.HI R3, RZ, 0x1f, R0 ;  /* 0x0000001fff037819 */ /* 0x000fe40000011400 */
[----:B0-----:R-:W-:Y:S01]  /*0400*/  I2FP.F32.U32 R5, UR4 ;  /* 0x0000000400057c45 */ /* 0x001fe20008201000 */
[----:B------:R-:W0:Y:S01]  /*0410*/  S2UR UR4, SR_CgaCtaId ;  /* 0x00000000000479c3 */ /* 0x000e220000008800 */
[----:B------:R-:W-:Y:S02]  /*0420*/  LEA.HI R3, R3, R0, RZ, 0x6 ;  /* 0x0000000003037211 */ /* 0x000fe400078f30ff */
[----:B----4-:R-:W-:Y:S01]  /*0430*/  SHF.R.U32.HI R198, RZ, 0x5, R222 ;  /* 0x00000005ffc67819 */ /* 0x010fe200000116de */
[----:B---3--:R-:W-:Y:S01]  /*0440*/  FMUL R5, R5, UR5 ;  /* 0x0000000505057c20 */ /* 0x008fe20008400000 */
[----:B------:R-:W-:Y:S01]  /*0450*/  SHF.R.S32.HI R3, RZ, 0x6, R3 ;  /* 0x00000006ff037819 */ /* 0x000fe20000011403 */
[----:B-----5:R-:W-:Y:S01]  /*0460*/  IMAD.SHL.U32 R26, R15, 0x20, RZ ;  /* 0x000000200f1a7824 */ /* 0x020fe200078e00ff */
[----:B------:R-:W-:-:S03]  /*0470*/  LOP3.LUT R223, R222, 0x7f, RZ, 0xc0, !PT ;  /* 0x0000007fdedf7812 */ /* 0x000fc600078ec0ff */
[----:B------:R-:W-:Y:S01]  /*0480*/  IMAD.SHL.U32 R4, R3, 0x8, RZ ;  /* 0x0000000803047824 */ /* 0x000fe200078e00ff */
[----:B------:R-:W-:Y:S01]  /*0490*/  F2I.U32.TRUNC.NTZ R5, R5 ;  /* 0x0000000500057305 */ /* 0x000fe2000020f000 */
[----:B------:R-:W-:-:S03]  /*04a0*/  LOP3.LUT R26, R26, 0x20, RZ, 0xc0, !PT ;  /* 0x000000201a1a7812 */ /* 0x000fc600078ec0ff */
[----:B------:R-:W-:-:S04]  /*04b0*/  IABS R7, R4 ;  /* 0x0000000400077213 */ /* 0x000fc80000000000 */
[----:B------:R-:W1:Y:S08]  /*04c0*/  I2F.RP R0, R7 ;  /* 0x0000000700007306 */ /* 0x000e700000209400 */
[----:B-1----:R-:W1:Y:S02]  /*04d0*/  MUFU.RCP R0, R0 ;  /* 0x0000000000007308 */ /* 0x002e640000001000 */
[----:B-1----:R-:W-:Y:S01]  /*04e0*/  VIADD R2, R0, 0xffffffe ;  /* 0x0ffffffe00027836 */ /* 0x002fe20000000000 */
[----:B------:R-:W-:-:S05]  /*04f0*/  IABS R0, R5 ;  /* 0x0000000500007213 */ /* 0x000fca0000000000 */
[----:B------:R1:W2:Y:S02]  /*0500*/  F2I.FTZ.U32.TRUNC.NTZ R3, R2 ;  /* 0x0000000200037305 */ /* 0x0002a4000021f000 */
[----:B-1----:R-:W-:Y:S02]  /*0510*/  IMAD.MOV.U32 R2, RZ, RZ, RZ ;  /* 0x000000ffff027224 */ /* 0x002fe400078e00ff */
[----:B--2---:R-:W-:-:S04]  /*0520*/  IMAD.MOV R6, RZ, RZ, -R3 ;  /* 0x000000ffff067224 */ /* 0x004fc800078e0a03 */
[----:B------:R-:W-:Y:S01]  /*0530*/  IMAD R9, R6, R7, RZ ;  /* 0x0000000706097224 */ /* 0x000fe200078e02ff */
[----:B------:R-:W-:-:S03]  /*0540*/  IABS R6, R4 ;  /* 0x0000000400067213 */ /* 0x000fc60000000000 */
[----:B------:R-:W-:-:S04]  /*0550*/  IMAD.HI.U32 R3, R3, R9, R2 ;  /* 0x0000000903037227 */ /* 0x000fc800078e0002 */
[----:B------:R-:W-:Y:S02]  /*0560*/  IMAD.MOV R2, RZ, RZ, -R6 ;  /* 0x000000ffff027224 */ /* 0x000fe400078e0a06 */
[----:B------:R-:W-:-:S04]  /*0570*/  IMAD.HI.U32 R3, R3, R0, RZ ;  /* 0x0000000003037227 */ /* 0x000fc800078e00ff */
[----:B------:R-:W-:Y:S01]  /*0580*/  IMAD R0, R3, R2, R0 ;  /* 0x0000000203007224 */ /* 0x000fe200078e0200 */
[----:B------:R-:W-:Y:S04]  /*0590*/  BAR.SYNC.DEFER_BLOCKING 0x0 ;  /* 0x0000000000007b1d */ /* 0x000fe80000010000 */
[----:B------:R-:W-:-:S13]  /*05a0*/  ISETP.GT.U32.AND P1, PT, R7, R0, PT ;  /* 0x000000000700720c */ /* 0x000fda0003f24070 */
[----:B------:R-:W-:Y:S02]  /*05b0*/  @!P1 IMAD.IADD R0, R0, 0x1, -R7 ;  /* 0x0000000100009824 */ /* 0x000fe400078e0a07 */
[----:B------:R-:W-:Y:S01]  /*05c0*/  @!P1 VIADD R3, R3, 0x1 ;  /* 0x0000000103039836 */ /* 0x000fe20000000000 */
[----:B------:R-:W-:Y:S02]  /*05d0*/  ISETP.NE.AND P1, PT, R4, RZ, PT ;  /* 0x000000ff0400720c */ /* 0x000fe40003f25270 */
[----:B------:R-:W-:Y:S02]  /*05e0*/  ISETP.GE.U32.AND P0, PT, R0, R7, PT ;  /* 0x000000070000720c */ /* 0x000fe40003f06070 */
[----:B------:R-:W-:-:S04]  /*05f0*/  LOP3.LUT R0, R5, R4, RZ, 0x3c, !PT ;  /* 0x0000000405007212 */ /* 0x000fc800078e3cff */
[----:B------:R-:W-:Y:S01]  /*0600*/  ISETP.GE.AND P2, PT, R0, RZ, PT ;  /* 0x000000ff0000720c */ /* 0x000fe20003f46270 */
[----:B------:R-:W-:-:S06]  /*0610*/  VIADD R0, R36, 0x3f ;  /* 0x0000003f24007836 */ /* 0x000fcc0000000000 */
[----:B------:R-:W-:-:S04]  /*0620*/  @P0 VIADD R3, R3, 0x1 ;  /* 0x0000000103030836 */ /* 0x000fc80000000000 */
[----:B------:R-:W-:Y:S01]  /*0630*/  IMAD.MOV.U32 R2, RZ, RZ, R3 ;  /* 0x000000ffff027224 */ /* 0x000fe200078e0003 */
[----:B------:R-:W-:-:S03]  /*0640*/  SHF.R.S32.HI R3, RZ, 0x1f, R0 ;  /* 0x0000001fff037819 */ /* 0x000fc60000011400 */
[----:B------:R-:W-:Y:S01]  /*0650*/  @!P2 IMAD.MOV R2, RZ, RZ, -R2 ;  /* 0x000000ffff02a224 */ /* 0x000fe200078e0a02 */
[----:B------:R-:W-:Y:S02]  /*0660*/  @!P1 LOP3.LUT R2, RZ, R4, RZ, 0x33, !PT ;  /* 0x00000004ff029212 */ /* 0x000fe400078e33ff */
[----:B------:R-:W-:-:S03]  /*0670*/  LEA.HI R3, R3, R0, RZ, 0x6 ;  /* 0x0000000003037211 */ /* 0x000fc600078f30ff */
[----:B------:R-:W-:Y:S02]  /*0680*/  IMAD.SHL.U32 R8, R2, 0x8, RZ ;  /* 0x0000000802087824 */ /* 0x000fe400078e00ff */
[----:B------:R-:W-:-:S03]  /*0690*/  IMAD.MOV R2, RZ, RZ, -R2 ;  /* 0x000000ffff027224 */ /* 0x000fc600078e0a02 */
[----:B------:R-:W-:Y:S01]  /*06a0*/  LEA.HI.SX32 R3, R3, -R8, 0x1a ;  /* 0x8000000803037211 */ /* 0x000fe200078fd2ff */
[----:B------:R-:W-:-:S03]  /*06b0*/  IMAD R12, R4, R2, R5 ;  /* 0x00000002040c7224 */ /* 0x000fc600078e0205 */
[----:B------:R-:W-:Y:S02]  /*06c0*/  VIMNMX R11, PT, PT, R3, 0x8, PT ;  /* 0x00000008030b7848 */ /* 0x000fe40003fe0100 */
[----:B------:R-:W-:Y:S02]  /*06d0*/  IABS R9, R12 ;  /* 0x0000000c00097213 */ /* 0x000fe40000000000 */
[-C--:B------:R-:W-:Y:S02]  /*06e0*/  IABS R7, R11.reuse ;  /* 0x0000000b00077213 */ /* 0x080fe40000000000 */
[----:B------:R-:W-:Y:S02]  /*06f0*/  IABS R4, R11 ;  /* 0x0000000b00047213 */ /* 0x000fe40000000000 */
[----:B------:R-:W1:Y:S08]  /*0700*/  I2F.RP R0, R7 ;  /* 0x0000000700007306 */ /* 0x000e700000209400 */
[----:B-1----:R-:W1:Y:S02]  /*0710*/  MUFU.RCP R0, R0 ;  /* 0x0000000000007308 */ /* 0x002e640000001000 */
[----:B-1----:R-:W-:-:S02]  /*0720*/  VIADD R3, R0, 0xffffffe ;  /* 0x0ffffffe00037836 */ /* 0x002fc40000000000 */
[----:B------:R-:W-:-:S04]  /*0730*/  IMAD.MOV R0, RZ, RZ, -R4 ;  /* 0x000000ffff007224 */ /* 0x000fc800078e0a04 */
[----:B------:R-:W1:Y:S02]  /*0740*/  F2I.FTZ.U32.TRUNC.NTZ R3, R3 ;  /* 0x0000000300037305 */ /* 0x000e64000021f000 */
[----:B-1----:R-:W-:-:S04]  /*0750*/  IMAD.MOV R6, RZ, RZ, -R3 ;  /* 0x000000ffff067224 */ /* 0x002fc800078e0a03 */
[----:B------:R-:W-:-:S04]  /*0760*/  IMAD.MOV.U32 R2, RZ, RZ, R6 ;  /* 0x000000ffff027224 */ /* 0x000fc800078e0006 */
[----:B------:R-:W-:Y:S02]  /*0770*/  IMAD R5, R2, R7, RZ ;  /* 0x0000000702057224 */ /* 0x000fe400078e02ff */
[----:B------:R-:W-:-:S04]  /*0780*/  IMAD.MOV.U32 R2, RZ, RZ, RZ ;  /* 0x000000ffff027224 */ /* 0x000fc800078e00ff */
[----:B------:R-:W-:Y:S02]  /*0790*/  IMAD.HI.U32 R2, R3, R5, R2 ;  /* 0x0000000503027227 */ /* 0x000fe400078e0002 */
[----:B------:R-:W1:Y:S04]  /*07a0*/  I2F.RP R3, R10 ;  /* 0x0000000a00037306 */ /* 0x000e680000209400 */
[----:B------:R-:W-:-:S04]  /*07b0*/  IMAD.HI.U32 R2, R2, R9, RZ ;  /* 0x0000000902027227 */ /* 0x000fc800078e00ff */
[----:B------:R-:W-:-:S05]  /*07c0*/  IMAD R0, R2, R0, R9 ;  /* 0x0000000002007224 */ /* 0x000fca00078e0209 */
[----:B------:R-:W-:Y:S01]  /*07d0*/  ISETP.GT.U32.AND P1, PT, R7, R0, PT ;  /* 0x000000000700720c */ /* 0x000fe20003f24070 */
[----:B-1----:R-:W1:-:S12]  /*07e0*/  MUFU.RCP R3, R3 ;  /* 0x0000000300037308 */ /* 0x002e580000001000 */
[----:B------:R-:W-:Y:S02]  /*07f0*/  @!P1 IMAD.IADD R0, R0, 0x1, -R7 ;  /* 0x0000000100009824 */ /* 0x000fe400078e0a07 */
[----:B------:R-:W-:Y:S01]  /*0800*/  @!P1 VIADD R2, R2, 0x1 ;  /* 0x0000000102029836 */ /* 0x000fe20000000000 */
[----:B------:R-:W-:Y:S02]  /*0810*/  ISETP.NE.AND P1, PT, R11, RZ, PT ;  /* 0x000000ff0b00720c */ /* 0x000fe40003f25270 */
[----:B------:R-:W-:Y:S01]  /*0820*/  ISETP.GE.U32.AND P0, PT, R0, R7, PT ;  /* 0x000000070000720c */ /* 0x000fe20003f06070 */
[----:B-1----:R-:W-:Y:S01]  /*0830*/  VIADD R4, R3, 0xffffffe ;  /* 0x0ffffffe03047836 */ /* 0x002fe20000000000 */
[----:B------:R-:W-:Y:S02]  /*0840*/  LOP3.LUT R0, R12, R11, RZ, 0x3c, !PT ;  /* 0x0000000b0c007212 */ /* 0x000fe400078e3cff */
[----:B------:R-:W-:Y:S01]  /*0850*/  MOV R3, 0x400 ;  /* 0x0000040000037802 */ /* 0x000fe20000000f00 */
[----:B------:R1:W2:Y:S01]  /*0860*/  F2I.FTZ.U32.TRUNC.NTZ R5, R4 ;  /* 0x0000000400057305 */ /* 0x0002a2000021f000 */
[----:B------:R-:W-:-:S02]  /*0870*/  ISETP.GE.AND P2, PT, R0, RZ, PT ;  /* 0x000000ff0000720c */ /* 0x000fc40003f46270 */
[----:B------:R-:W-:Y:S02]  /*0880*/  R2UR UR11, R3 ;  /* 0x00000000030b72ca */ /* 0x000fe400000e0000 */
[----:B------:R-:W-:-:S03]  /*0890*/  LOP3.LUT R3, R222, 0x3f, RZ, 0xc0, !PT ;  /* 0x0000003fde037812 */ /* 0x000fc600078ec0ff */
[----:B------:R-:W-:Y:S02]  /*08a0*/  @P0 VIADD R2, R2, 0x1 ;  /* 0x0000000102020836 */ /* 0x000fe40000000000 */
[----:B-1----:R-:W-:Y:S02]  /*08b0*/  IMAD.MOV.U32 R4, RZ, RZ, RZ ;  /* 0x000000ffff047224 */ /* 0x002fe400078e00ff */
[----:B------:R-:W-:Y:S01]  /*08c0*/  IMAD.MOV.U32 R13, RZ, RZ, R2 ;  /* 0x000000ffff0d7224 */ /* 0x000fe200078e0002 */
[----:B------:R-:W-:Y:S01]  /*08d0*/  IABS R2, R37 ;  /* 0x0000002500027213 */ /* 0x000fe20000000000 */
[----:B--2---:R-:W-:Y:S02]  /*08e0*/  IMAD.MOV R7, RZ, RZ, -R5 ;  /* 0x000000ffff077224 */ /* 0x004fe400078e0a05 */
[----:B0-----:R-:W-:Y:S01]  /*08f0*/  ULEA UR11, UR4, UR11, 0x18 ;  /* 0x0000000b040b7291 */ /* 0x001fe2000f8ec0ff */
[----:B------:R-:W-:Y:S01]  /*0900*/  @!P2 IMAD.MOV R13, RZ, RZ, -R13 ;  /* 0x000000ffff0da224 */ /* 0x000fe200078e0a0d */
[----:B------:R-:W-:Y:S01]  /*0910*/  @!P1 LOP3.LUT R13, RZ, R11, RZ, 0x33, !PT ;  /* 0x0000000bff0d9212 */ /* 0x000fe200078e33ff */
[----:B------:R-:W0:Y:S01]  /*0920*/  I2F.RP R6, R2 ;  /* 0x0000000200067306 */ /* 0x000e220000209400 */
[----:B------:R-:W-:Y:S01]  /*0930*/  UMOV UR4, 0x1 ;  /* 0x0000000100047882 */ /* 0x000fe20000000000 */
[----:B------:R-:W-:-:S02]  /*0940*/  UIADD3 UR12, UPT, UPT, UR11, 0xc000, URZ ;  /* 0x0000c0000b0c7890 */ /* 0x000fc4000fffe0ff */
[----:B------:R-:W-:Y:S02]  /*0950*/  IMAD.MOV R0, RZ, RZ, -R13 ;  /* 0x000000ffff007224 */ /* 0x000fe400078e0a0d */
[----:B------:R-:W-:Y:S02]  /*0960*/  IMAD.SHL.U32 R66, R13, 0x40, RZ ;  /* 0x000000400d427824 */ /* 0x000fe400078e00ff */
[----:B------:R-:W-:-:S03]  /*0970*/  IMAD R0, R11, R0, R12 ;  /* 0x000000000b007224 */ /* 0x000fc600078e020c */
[----:B------:R-:W-:Y:S01]  /*0980*/  LOP3.LUT R42, R66, 0x1, R26, 0xfe, !PT ;  /* 0x00000001422a7812 */ /* 0x000fe200078efe1a */
[----:B------:R-:W-:Y:S01]  /*0990*/  IMAD.IADD R0, R8, 0x1, R0 ;  /* 0x0000000108007824 */ /* 0x000fe200078e0200 */
[----:B------:R-:W-:Y:S01]  /*09a0*/  LOP3.LUT R28, R66, R26, RZ, 0xfc, !PT ;  /* 0x0000001a421c7212 */ /* 0x000fe200078efcff */
[----:B0-----:R-:W0:Y:S02]  /*09b0*/  MUFU.RCP R6, R6 ;  /* 0x0000000600067308 */ /* 0x001e240000001000 */
[----:B------:R-:W-:Y:S01]  /*09c0*/  IMAD R14, R0, 0x40, R3 ;  /* 0x00000040000e7824 */ /* 0x000fe200078e0203 */
[----:B------:R-:W-:Y:S01]  /*09d0*/  IABS R43, R42 ;  /* 0x0000002a002b7213 */ /* 0x000fe20000000000 */
[----:B------:R-:W-:Y:S01]  /*09e0*/  IMAD R3, R7, R10, RZ ;  /* 0x0000000a07037224 */ /* 0x000fe200078e02ff */
[----:B------:R-:W-:Y:S01]  /*09f0*/  LOP3.LUT R34, R66, 0x2, R26, 0xfe, !PT ;  /* 0x0000000242227812 */ /* 0x000fe200078efe1a */
[----:B------:R-:W1:Y:S01]  /*0a00*/  LDS R7, [UR11] ;  /* 0x0000000bff077984 */ /* 0x000e620008000800 */
[----:B------:R-:W-:Y:S01]  /*0a10*/  IABS R0, R14 ;  /* 0x0000000e00007213 */ /* 0x000fe20000000000 */
[----:B------:R-:W-:Y:S01]  /*0a20*/  IMAD.HI.U32 R4, R5, R3, R4 ;  /* 0x0000000305047227 */ /* 0x000fe200078e0004 */
[----:B------:R-:W-:Y:S01]  /*0a30*/  BAR.SYNC.DEFER_BLOCKING 0x0 ;  /* 0x0000000000007b1d */ /* 0x000fe20000010000 */
[----:B------:R-:W-:-:S02]  /*0a40*/  ISETP.GE.AND P1, PT, R14, RZ, PT ;  /* 0x000000ff0e00720c */ /* 0x000fc40003f26270 */
[----:B------:R-:W-:Y:S01]  /*0a50*/  IMAD.MOV.U32 R3, RZ, RZ, R0 ;  /* 0x000000ffff037224 */ /* 0x000fe200078e0000 */
[----:B------:R-:W-:Y:S02]  /*0a60*/  IABS R45, R28 ;  /* 0x0000001c002d7213 */ /* 0x000fe40000000000 */
[----:B------:R-:W-:Y:S01]  /*0a70*/  IABS R35, R34 ;  /* 0x0000002200237213 */ /* 0x000fe20000000000 */
[----:B------:R-:W-:Y:S01]  /*0a80*/  IMAD.HI.U32 R4, R4, R3, RZ ;  /* 0x0000000304047227 */ /* 0x000fe200078e00ff */
[----:B------:R2:W-:Y:S03]  /*0a90*/  STL [R1+0x8], R14 ;  /* 0x0000080e01007387 */ /* 0x0005e60000100800 */
[----:B0-----:R-:W-:Y:S02]  /*0aa0*/  VIADD R8, R6, 0xffffffe ;  /* 0x0ffffffe06087836 */ /* 0x001fe40000000000 */
[----:B------:R-:W-:Y:S01]  /*0ab0*/  IMAD.MOV R0, RZ, RZ, -R4 ;  /* 0x000000ffff007224 */ /* 0x000fe200078e0a04 */
[----:B------:R0:W-:Y:S01]  /*0ac0*/  STL [R1], R66 ;  /* 0x0000004201007387 */ /* 0x0001e20000100800 */
[----:B------:R-:W3:Y:S01]  /*0ad0*/  LDC.64 R4, c[0x0][0x3a8] ;  /* 0x0000ea00ff047b82 */ /* 0x000ee20000000a00 */
[----:B------:R4:W5:Y:S01]  /*0ae0*/  F2I.FTZ.U32.TRUNC.NTZ R9, R8 ;  /* 0x0000000800097305 */ /* 0x000962000021f000 */
[----:B------:R-:W-:Y:S01]  /*0af0*/  IMAD R3, R10, R0, R3 ;  /* 0x000000000a037224 */ /* 0x000fe200078e0203 */
[----:B------:R-:W-:Y:S01]  /*0b00*/  SHF.R.U32.HI R0, RZ, 0x6, R222 ;  /* 0x00000006ff007819 */ /* 0x000fe200000116de */
[----:B------:R-:W-:-:S03]  /*0b10*/  IMAD.SHL.U32 R6, R198, 0x200000, RZ ;  /* 0x00200000c6067824 */ /* 0x000fc600078e00ff */
[----:B------:R-:W-:Y:S02]  /*0b20*/  ISETP.GT.U32.AND P0, PT, R10, R3, PT ;  /* 0x000000030a00720c */ /* 0x000fe40003f04070 */
[----:B------:R-:W-:Y:S01]  /*0b30*/  SGXT.U32 R0, R0, 0x1 ;  /* 0x000000010000781a */ /* 0x000fe20000000000 */
[----:B----4-:R-:W-:Y:S01]  /*0b40*/  IMAD.MOV.U32 R8, RZ, RZ, RZ ;  /* 0x000000ffff087224 */ /* 0x010fe200078e00ff */
[----:B------:R-:W-:Y:S02]  /*0b50*/  LOP3.LUT R6, R6, 0x600000, RZ, 0xc0, !PT ;  /* 0x0060000006067812 */ /* 0x000fe400078ec0ff */
[----:B--2---:R-:W-:Y:S02]  /*0b60*/  LOP3.LUT R14, R0, 0x8, RZ, 0xfc, !PT ;  /* 0x00000008000e7812 */ /* 0x004fe400078efcff */
[----:B------:R-:W-:Y:S01]  /*0b70*/  R2UR UR10, R6 ;  /* 0x00000000060a72ca */ /* 0x000fe200000e0000 */
[----:B-----5:R-:W-:Y:S01]  /*0b80*/  IMAD.MOV R11, RZ, RZ, -R9 ;  /* 0x000000ffff0b7224 */ /* 0x020fe200078e0a09 */
[----:B------:R-:W-:-:S02]  /*0b90*/  LOP3.LUT R13, R0, 0x10, RZ, 0xfc, !PT ;  /* 0x00000010000d7812 */ /* 0x000fc400078efcff */
[C---:B------:R-:W-:Y:S01]  /*0ba0*/  LOP3.LUT R12, R0.reuse, 0x18, RZ, 0xfc, !PT ;  /* 0x00000018000c7812 */ /* 0x040fe200078efcff */
[----:B------:R-:W-:Y:S01]  /*0bb0*/  @!P0 IMAD.IADD R3, R3, 0x1, -R10 ;  /* 0x0000000103038824 */ /* 0x000fe200078e0a0a */
[----:B-1----:R-:W-:Y:S01]  /*0bc0*/  R2UR UR9, R7 ;  /* 0x00000000070972ca */ /* 0x002fe200000e0000 */
[----:B------:R-:W-:Y:S02]  /*0bd0*/  IMAD R7, R11, R2, RZ ;  /* 0x000000020b077224 */ /* 0x000fe400078e02ff */
[----:B---3--:R-:W-:Y:S01]  /*0be0*/  IMAD R95, R0, R4, RZ ;  /* 0x00000004005f7224 */ /* 0x008fe200078e02ff */
[----:B------:R-:W-:Y:S01]  /*0bf0*/  ISETP.GT.U32.AND P0, PT, R10, R3, PT ;  /* 0x000000030a00720c */ /* 0x000fe20003f04070 */
[----:B------:R-:W-:Y:S02]  /*0c00*/  IMAD.HI.U32 R8, R9, R7, R8 ;  /* 0x0000000709087227 */ /* 0x000fe400078e0008 */
[----:B------:R-:W1:Y:S02]  /*0c10*/  LDC.64 R6, c[0x0][0x3a0] ;  /* 0x0000e800ff067b82 */ /* 0x000e640000000a00 */
[----:B------:R-:W-:-:S02]  /*0c20*/  IMAD R97, R4, 0x2, R95 ;  /* 0x0000000204617824 */ /* 0x000fc400078e025f */
[----:B------:R-:W-:Y:S02]  /*0c30*/  IMAD.HI.U32 R11, R8, R35, RZ ;  /* 0x00000023080b7227 */ /* 0x000fe400078e00ff */
[----:B------:R-:W-:Y:S02]  /*0c40*/  UIADD3 UR10, UPT, UPT, UR9, UR10, URZ ;  /* 0x0000000a090a7290 */ /* 0x000fe4000fffe0ff */
[----:B------:R-:W-:Y:S02]  /*0c50*/  IMAD R99, R4, 0x2, R97 ;  /* 0x0000000204637824 */ /* 0x000fe400078e0261 */
[----:B------:R-:W-:Y:S01]  /*0c60*/  @!P0 IMAD.IADD R3, R3, 0x1, -R10 ;  /* 0x0000000103038824 */ /* 0x000fe200078e0a0a */
[----:B------:R-:W-:Y:S01]  /*0c70*/  ISETP.NE.AND P0, PT, R36, RZ, PT ;  /* 0x000000ff2400720c */ /* 0x000fe20003f05270 */
[----:B------:R-:W-:Y:S02]  /*0c80*/  IMAD R101, R4, 0x2, R99 ;  /* 0x0000000204657824 */ /* 0x000fe400078e0263 */
[----:B------:R-:W-:-:S02]  /*0c90*/  IMAD.MOV.U32 R150, RZ, RZ, R3 ;  /* 0x000000ffff967224 */ /* 0x000fc400078e0003 */
[----:B------:R-:W-:Y:S02]  /*0ca0*/  IMAD R196, R4, 0x2, R101 ;  /* 0x0000000204c47824 */ /* 0x000fe400078e0265 */
[----:B------:R-:W-:-:S04]  /*0cb0*/  IMAD.HI.U32 R3, R8, R43, RZ ;  /* 0x0000002b08037227 */ /* 0x000fc800078e00ff */
[----:B------:R-:W-:Y:S02]  /*0cc0*/  IMAD R121, R4, 0x2, R196 ;  /* 0x0000000204797824 */ /* 0x000fe400078e02c4 */
[----:B-1----:R-:W-:Y:S02]  /*0cd0*/  VIADD R231, R6, 0x7f ;  /* 0x0000007f06e77836 */ /* 0x002fe40000000000 */
[C---:B------:R-:W-:Y:S02]  /*0ce0*/  IMAD R9, R4.reuse, 0x2, R121 ;  /* 0x0000000204097824 */ /* 0x040fe400078e0279 */
[----:B------:R-:W-:Y:S01]  /*0cf0*/  IMAD.MOV R3, RZ, RZ, -R3 ;  /* 0x000000ffff037224 */ /* 0x000fe200078e0a03 */
[----:B------:R0:W-:Y:S01]  /*0d00*/  STL [R1+0x4], R231 ;  /* 0x000004e701007387 */ /* 0x0001e20000100800 */
[C---:B------:R-:W-:Y:S02]  /*0d10*/  IMAD R25, R4.reuse, 0x4, R9 ;  /* 0x0000000404197824 */ /* 0x040fe400078e0209 */
[----:B------:R-:W-:Y:S01]  /*0d20*/  @!P1 IMAD.MOV R150, RZ, RZ, -R150 ;  /* 0x000000ffff969224 */ /* 0x000fe200078e0a96 */
[----:B------:R-:W-:Y:S01]  /*0d30*/  @!P0 LOP3.LUT R150, RZ, R36, RZ, 0x33, !PT ;  /* 0x00000024ff968212 */ /* 0x000fe200078e33ff */
[----:B------:R-:W-:Y:S01]  /*0d40*/  IMAD R120, R4, 0x2, R25 ;  /* 0x0000000204787824 */ /* 0x000fe200078e0219 */
[----:B------:R-:W-:Y:S01]  /*0d50*/  ISETP.NE.U32.AND P1, PT, R223, RZ, PT ;  /* 0x000000ffdf00720c */ /* 0x000fe20003f25070 */
[----:B------:R-:W-:Y:S01]  /*0d60*/  IMAD R43, R2, R3, R43 ;  /* 0x00000003022b7224 */ /* 0x000fe200078e022b */
[----:B------:R-:W-:Y:S01]  /*0d70*/  ISETP.GT.AND P0, PT, R231, 0x7f, PT ;  /* 0x0000007fe700780c */ /* 0x000fe20003f04270 */
[----:B------:R-:W-:-:S02]  /*0d80*/  IMAD R137, R4, 0x2, R120 ;  /* 0x0000000204897824 */ /* 0x000fc400078e0278 */
[----:B------:R-:W-:Y:S02]  /*0d90*/  IMAD R150, R150, R7, RZ ;  /* 0x0000000796967224 */ /* 0x000fe400078e02ff */
[----:B------:R-:W-:Y:S02]  /*0da0*/  IMAD R3, R4, 0x2, R137 ;  /* 0x0000000204037824 */ /* 0x000fe400078e0289 */
[----:B------:R-:W-:-:S04]  /*0db0*/  IMAD.HI.U32 R10, R8, R45, RZ ;  /* 0x0000002d080a7227 */ /* 0x000fc800078e00ff */
[C---:B------:R-:W-:Y:S02]  /*0dc0*/  IMAD R7, R4.reuse, 0x2, R3 ;  /* 0x0000000204077824 */ /* 0x040fe400078e0203 */
[----:B------:R-:W-:Y:S02]  /*0dd0*/  IMAD.MOV R10, RZ, RZ, -R10 ;  /* 0x000000ffff0a7224 */ /* 0x000fe400078e0a0a */
[----:B------:R-:W-:Y:S02]  /*0de0*/  IMAD.MOV R11, RZ, RZ, -R11 ;  /* 0x000000ffff0b7224 */ /* 0x000fe400078e0a0b */
[----:B------:R-:W-:Y:S02]  /*0df0*/  IMAD R19, R4, 0x2, R7 ;  /* 0x0000000204137824 */ /* 0x000fe400078e0207 */
[C---:B------:R-:W-:Y:S02]  /*0e00*/  IMAD R45, R2.reuse, R10, R45 ;  /* 0x0000000a022d7224 */ /* 0x040fe400078e022d */
[----:B------:R-:W-:-:S02]  /*0e10*/  IMAD R35, R2, R11, R35 ;  /* 0x0000000b02237224 */ /* 0x000fc400078e0223 */
[----:B------:R-:W-:Y:S01]  /*0e20*/  IMAD R21, R4, 0x2, R19 ;  /* 0x0000000204157824 */ /* 0x000fe200078e0213 */
[----:B0-----:R-:W-:Y:S06]  /*0e30*/  BRA.U UP0, `(.L_x_5) ;  /* 0x0000000100187547 */ /* 0x001fec000b800000 */
[----:B------:R-:W-:Y:S01]  /*0e40*/  ELECT P2, URZ, PT ;  /* 0x0000000000ff782f */ /* 0x000fe20003840000 */
[----:B------:R-:W-:Y:S01]  /*0e50*/  IMAD.MOV.U32 R10, RZ, RZ, 0x1 ;  /* 0x00000001ff0a7424 */ /* 0x000fe200078e00ff */
[----:B------:R-:W-:Y:S11]  /*0e60*/  UVIRTCOUNT.DEALLOC.SMPOOL 0x80 ;  /* 0x000000800000784c */ /* 0x000ff60000000000 */
[----:B------:R-:W-:-:S04]  /*0e70*/  @P2 MOV R11, 0x40 ;  /* 0x00000040000b2802 */ /* 0x000fc80000000f00 */
[----:B------:R-:W-:-:S05]  /*0e80*/  @P2 LEA R11, R15, R11, 0x18 ;  /* 0x0000000b0f0b2211 */ /* 0x000fca00078ec0ff */
[----:B------:R0:W-:Y:S02]  /*0e90*/  @P2 STS.U8 [R11], R10 ;  /* 0x0000000a0b002388 */ /* 0x0001e40000000000 */
.L_x_5:
[----:B------:R-:W-:Y:S01]  /*0ea0*/  STTM.16dp32bit_t0_t15.x16 tmem[UR10], RZ ;  /* 0x000000ff000079ed */ /* 0x000fe20008a0000a */
[----:B------:R-:W-:Y:S01]  /*0eb0*/  STTM.16dp32bit_t16_t31.x16 tmem[UR10+0x10], RZ ;  /* 0x000010ff000079ed */ /* 0x000fe20008a2000a */
[----:B------:R-:W1:Y:S02]  /*0ec0*/  FENCE.VIEW.ASYNC.T ;  /* 0x00000000000073c6 */ /* 0x000e640000000200 */
[----:B-1----:R-:W-:Y:S01]  /*0ed0*/  VOTEU.ALL UP1, P1 ;  /* 0x0000000000ff7886 */ /* 0x002fe20000820000 */
[----:B------:R-:W-:Y:S01]  /*0ee0*/  VOTEU.ALL UP2, P1 ;  /* 0x0000000000ff7886 */ /* 0x000fe20000840000 */
[----:B------:R-:W-:Y:S01]  /*0ef0*/  IMAD R17, R4, 0x4, R21 ;  /* 0x0000000404117824 */ /* 0x000fe200078e0215 */
[----:B------:R-:W-:Y:S01]  /*0f00*/  ISETP.LT.AND P3, PT, R14, R6, P0 ;  /* 0x000000060e00720c */ /* 0x000fe20000761270 */
[----:B------:R-:W-:Y:S01]  /*0f10*/  IMAD.SHL.U32 R220, R150, 0x2, RZ ;  /* 0x0000000296dc7824 */ /* 0x000fe200078e00ff */
[----:B------:R-:W-:-:S04]  /*0f20*/  @!UP1 UIADD3 UR6, UPT, UPT, -UR4, 0x100000, URZ ;  /* 0x0010000004069890 */ /* 0x000fc8000fffe1ff */
[----:B------:R-:W-:Y:S02]  /*0f30*/  @!UP1 USHF.L.U32 UR7, UR6, 0xb, URZ ;  /* 0x0000000b06079899 */ /* 0x000fe400080006ff */
[----:B------:R-:W-:Y:S01]  /*0f40*/  @!UP1 USHF.L.U32 UR6, UR6, 0x1, URZ ;  /* 0x0000000106069899 */ /* 0x000fe200080006ff */
[----:B------:R-:W-:Y:S01]  /*0f50*/  BAR.SYNC.DEFER_BLOCKING 0x0 ;  /* 0x0000000000007b1d */ /* 0x000fe20000010000 */
[----:B------:R-:W-:Y:S01]  /*0f60*/  IMAD R23, R4, 0x2, R17 ;  /* 0x0000000204177824 */ /* 0x000fe200078e0211 */
[----:B------:R-:W-:Y:S02]  /*0f70*/  ISETP.LT.AND P2, PT, R13, R6, P0 ;  /* 0x000000060d00720c */ /* 0x000fe40000741270 */
[----:B------:R-:W-:Y:S01]  /*0f80*/  IADD3 R116, P4, PT, R220, UR20, RZ ;  /* 0x00000014dc747c10 */ /* 0x000fe2000ff9e0ff */
[----:B------:R-:W-:Y:S01]  /*0f90*/  IMAD R31, R4, 0x2, R23 ;  /* 0x00000002041f7824 */ /* 0x000fe200078e0217 */
[----:B------:R-:W-:Y:S01]  /*0fa0*/  PRMT R144, RZ, 0x7610, R144 ;  /* 0x00007610ff907816 */ /* 0x000fe20000000090 */
[----:B------:R-:W1:Y:S01]  /*0fb0*/  LDCU UR5, c[0x0][0x3b0] ;  /* 0x00007600ff0577ac */ /* 0x000e620008000800 */
[----:B------:R-:W-:Y:S01]  /*0fc0*/  LEA.HI.X.SX32 R154, R150, UR21, 0x1, P4 ;  /* 0x00000015969a7c11 */ /* 0x000fe2000a0f0eff */
[----:B------:R-:W-:Y:S01]  /*0fd0*/  IMAD R27, R4, 0x2, R31 ;  /* 0x00000002041b7824 */ /* 0x000fe200078e021f */
[----:B0-----:R-:W-:Y:S01]  /*0fe0*/  LEA R10, P4, R196, R116, 0x1 ;  /* 0x00000074c40a7211 */ /* 0x001fe200078808ff */
[----:B------:R0:W-:Y:S02]  /*0ff0*/  STL [R1+0xc], R231 ;  /* 0x00000ce701007387 */ /* 0x0001e40000100800 */
[----:B------:R-:W-:Y:S01]  /*1000*/  IMAD R33, R4, 0x2, R27 ;  /* 0x0000000204217824 */ /* 0x000fe200078e021b */
[----:B------:R-:W-:Y:S01]  /*1010*/  LEA.HI.X.SX32 R11, R196, R154, 0x1, P4 ;  /* 0x0000009ac40b7211 */ /* 0x000fe200020f0eff */
[----:B------:R-:W2:Y:S02]  /*1020*/  FENCE.VIEW.ASYNC.S ;  /* 0x00000000000073c6 */ /* 0x000ea40000000000 */
[----:B--2---:R-:W2:Y:S02]  /*1030*/  @!UP2 SYNCS.EXCH.64 URZ, [UR12], UR6 ;  /* 0x000000060cffa5b2 */ /* 0x004ea40008000100 */
[----:B--2---:R-:W-:Y:S01]  /*1040*/  BAR.SYNC.DEFER_BLOCKING 0x0 ;  /* 0x0000000000007b1d */ /* 0x004fe20000010000 */
[----:B------:R-:W-:Y:S01]  /*1050*/  IMAD R39, R4, 0x2, R33 ;  /* 0x0000000204277824 */ /* 0x000fe200078e0221 */
[----:B------:R-:W-:-:S03]  /*1060*/  LEA R14, P5, R7, R116, 0x1 ;  /* 0x00000074070e7211 */ /* 0x000fc600078a08ff */
[----:B------:R-:W-:Y:S01]  /*1070*/  IMAD R41, R4, 0x2, R39 ;  /* 0x0000000204297824 */ /* 0x000fe200078e0227 */
[----:B------:R-:W-:-:S03]  /*1080*/  LEA.HI.X.SX32 R15, R7, R154, 0x1, P5 ;  /* 0x0000009a070f7211 */ /* 0x000fc600028f0eff */
[----:B------:R-:W-:-:S04]  /*1090*/  IMAD R47, R4, 0x4, R41 ;  /* 0x00000004042f7824 */ /* 0x000fc800078e0229 */
[----:B------:R-:W-:Y:S01]  /*10a0*/  IMAD R7, R4, 0x2, R47 ;  /* 0x0000000204077824 */ /* 0x000fe200078e022f */
[----:B------:R-:W-:-:S03]  /*10b0*/  LOP3.LUT R251, R0, 0x20, RZ, 0xfc, !PT ;  /* 0x0000002000fb7812 */ /* 0x000fc600078efcff */
[----:B------:R-:W-:Y:S01]  /*10c0*/  IMAD R49, R4, 0x2, R7 ;  /* 0x0000000204317824 */ /* 0x000fe200078e0207 */
[----:B------:R2:W3:Y:S01]  /*10d0*/  @P3 LDG.E.U16 R143, desc[UR24][R10.64] ;  /* 0x000000180a8f3981 */ /* 0x0004e2000c1e1500 */
[----:B------:R-:W-:Y:S02]  /*10e0*/  ISETP.LT.AND P3, PT, R12, R6, P0 ;  /* 0x000000060c00720c */ /* 0x000fe40000761270 */
[C---:B------:R-:W-:Y:S02]  /*10f0*/  LEA R12, P4, R25.reuse, R116, 0x1 ;  /* 0x00000074190c7211 */ /* 0x040fe400078808ff */
[----:B------:R-:W-:Y:S02]  /*1100*/  PRMT R145, RZ, 0x7610, R145 ;  /* 0x00007610ff917816 */ /* 0x000fe40000000091 */
[----:B------:R-:W-:Y:S01]  /*1110*/  LEA.HI.X.SX32 R13, R25, R154, 0x1, P4 ;  /* 0x0000009a190d7211 */ /* 0x000fe200020f0eff */
[----:B------:R-:W-:-:S04]  /*1120*/  IMAD R29, R4, 0x2, R49 ;  /* 0x00000002041d7824 */ /* 0x000fc800078e0231 */
[----:B------:R4:W5:Y:S01]  /*1130*/  @P2 LDG.E.U16 R144, desc[UR24][R12.64] ;  /* 0x000000180c902981 */ /* 0x000962000c1e1500 */
[----:B------:R-:W-:Y:S01]  /*1140*/  ISETP.LT.AND P2, PT, R251, R6, P0 ;  /* 0x00000006fb00720c */ /* 0x000fe20000741270 */
[----:B------:R-:W-:Y:S02]  /*1150*/  IMAD R51, R4, 0x2, R29 ;  /* 0x0000000204337824 */ /* 0x000fe400078e021d */
[----:B------:R0:W3:Y:S01]  /*1160*/  @P3 LDG.E.U16 R145, desc[UR24][R14.64] ;  /* 0x000000180e913981 */ /* 0x0000e2000c1e1500 */
[----:B------:R-:W-:Y:S02]  /*1170*/  LEA R16, P3, R17, R116, 0x1 ;  /* 0x0000007411107211 */ /* 0x000fe400078608ff */
[----:B--2---:R-:W-:Y:S01]  /*1180*/  LOP3.LUT R10, R0, 0x1a, RZ, 0xfc, !PT ;  /* 0x0000001a000a7812 */ /* 0x004fe200078efcff */
[----:B------:R-:W-:Y:S01]  /*1190*/  IMAD R53, R4, 0x2, R51 ;  /* 0x0000000204357824 */ /* 0x000fe200078e0233 */
[----:B------:R-:W-:Y:S02]  /*11a0*/  LOP3.LUT R250, R0, 0x22, RZ, 0xfc, !PT ;  /* 0x0000002200fa7812 */ /* 0x000fe400078efcff */
[----:B------:R-:W-:-:S02]  /*11b0*/  PRMT R146, RZ, 0x7610, R146 ;  /* 0x00007610ff927816 */ /* 0x000fc40000000092 */
[----:B------:R-:W-:Y:S02]  /*11c0*/  LEA.HI.X.SX32 R17, R17, R154, 0x1, P3 ;  /* 0x0000009a11117211 */ /* 0x000fe400018f0eff */
[-C--:B------:R-:W-:Y:S01]  /*11d0*/  ISETP.LT.AND P3, PT, R10, R6.reuse, P0 ;  /* 0x000000060a00720c */ /* 0x080fe20000761270 */
[----:B------:R-:W-:Y:S01]  /*11e0*/  IMAD R55, R4, 0x2, R53 ;  /* 0x0000000204377824 */ /* 0x000fe200078e0235 */
[----:B------:R-:W-:Y:S01]  /*11f0*/  ISETP.LT.AND P4, PT, R250, R6, P0 ;  /* 0x00000006fa00720c */ /* 0x000fe20000781270 */
[----:B------:R2:W3:Y:S01]  /*1200*/  @P2 LDG.E.U16 R146, desc[UR24][R16.64] ;  /* 0x0000001810922981 */ /* 0x0004e2000c1e1500 */
[-C--:B------:R-:W-:Y:S02]  /*1210*/  LEA R10, P5, R19, R116.reuse, 0x1 ;  /* 0x00000074130a7211 */ /* 0x080fe400078a08ff */
[----:B----4-:R-:W-:Y:S02]  /*1220*/  LEA R12, P2, R23, R116, 0x1 ;  /* 0x00000074170c7211 */ /* 0x010fe400078408ff */
[----:B------:R-:W-:Y:S01]  /*1230*/  LEA.HI.X.SX32 R11, R19, R154, 0x1, P5 ;  /* 0x0000009a130b7211 */ /* 0x000fe200028f0eff */
[----:B------:R-:W-:Y:S01]  /*1240*/  IMAD R19, R4, 0x4, R55 ;  /* 0x0000000404137824 */ /* 0x000fe200078e0237 */
[----:B------:R-:W-:-:S02]  /*1250*/  PRMT R134, RZ, 0x7610, R134 ;  /* 0x00007610ff867816 */ /* 0x000fc40000000086 */
[----:B------:R-:W-:Y:S01]  /*1260*/  LEA.HI.X.SX32 R13, R23, R154, 0x1, P2 ;  /* 0x0000009a170d7211 */ /* 0x000fe200010f0eff */
[----:B------:R-:W-:Y:S01]  /*1270*/  IMAD R23, R4, 0x2, R19 ;  /* 0x0000000204177824 */ /* 0x000fe200078e0213 */
[----:B------:R-:W-:Y:S02]  /*1280*/  PRMT R122, RZ, 0x7610, R122 ;  /* 0x00007610ff7a7816 */ /* 0x000fe4000000007a */
[----:B------:R-:W-:Y:S01]  /*1290*/  LOP3.LUT R247, R0, 0x28, RZ, 0xfc, !PT ;  /* 0x0000002800f77812 */ /* 0x000fe200078efcff */
[----:B------:R-:W4:Y:S01]  /*12a0*/  @P4 LDG.E.U16 R134, desc[UR24][R12.64] ;  /* 0x000000180c864981 */ /* 0x000f22000c1e1500 */
[C---:B------:R-:W-:Y:S02]  /*12b0*/  IMAD R57, R4.reuse, 0x2, R23 ;  /* 0x0000000204397824 */ /* 0x040fe400078e0217 */
[----:B------:R-:W-:Y:S01]  /*12c0*/  ISETP.LT.AND P4, PT, R247, R6, P0 ;  /* 0x00000006f700720c */ /* 0x000fe20000781270 */
[----:B------:R1:W3:Y:S01]  /*12d0*/  @P3 LDG.E.U16 R122, desc[UR24][R10.64] ;  /* 0x000000180a7a3981 */ /* 0x0002e2000c1e1500 */
[-C--:B0-----:R-:W-:Y:S01]  /*12e0*/  LEA R14, P3, R33, R116.reuse, 0x1 ;  /* 0x00000074210e7211 */ /* 0x081fe200078608ff */
[----:B------:R-:W-:Y:S01]  /*12f0*/  IMAD R109, R4, 0x2, R57 ;  /* 0x00000002046d7824 */ /* 0x000fe200078e0239 */
[----:B--2---:R-:W-:-:S02]  /*1300*/  LEA R16, P5, R47, R116, 0x1 ;  /* 0x000000742f107211 */ /* 0x004fc400078a08ff */
[-C--:B------:R-:W-:Y:S01]  /*1310*/  LEA.HI.X.SX32 R15, R33, R154.reuse, 0x1, P3 ;  /* 0x0000009a210f7211 */ /* 0x080fe200018f0eff */
[----:B------:R-:W-:Y:S01]  /*1320*/  IMAD R33, R4, 0x2, R109 ;  /* 0x0000000204217824 */ /* 0x000fe200078e026d */
[----:B------:R-:W-:Y:S02]  /*1330*/  PRMT R147, RZ, 0x7610, R147 ;  /* 0x00007610ff937816 */ /* 0x000fe40000000093 */
[----:B------:R-:W-:Y:S02]  /*1340*/  LOP3.LUT R244, R0, 0x30, RZ, 0xfc, !PT ;  /* 0x0000003000f47812 */ /* 0x000fe400078efcff */
[----:B------:R-:W-:Y:S01]  /*1350*/  LEA.HI.X.SX32 R17, R47, R154, 0x1, P5 ;  /* 0x0000009a2f117211 */ /* 0x000fe200028f0eff */
[----:B------:R-:W-:Y:S01]  /*1360*/  IMAD R47, R4, 0x2, R33 ;  /* 0x00000002042f7824 */ /* 0x000fe200078e0221 */
[----:B------:R-:W-:Y:S01]  /*1370*/  ISETP.LT.AND P2, PT, R244, R6, P0 ;  /* 0x00000006f400720c */ /* 0x000fe20000741270 */
[----:B------:R0:W2:Y:S01]  /*1380*/  @P4 LDG.E.U16 R147, desc[UR24][R14.64] ;  /* 0x000000180e934981 */ /* 0x0000a2000c1e1500 */
[----:B------:R-:W-:Y:S01]  /*1390*/  LOP3.LUT R246, R0, 0x2a, RZ, 0xfc, !PT ;  /* 0x0000002a00f67812 */ /* 0x000fe200078efcff */
[----:B------:R-:W-:Y:S01]  /*13a0*/  IMAD R59, R4, 0x2, R47 ;  /* 0x00000002043b7824 */ /* 0x000fe200078e022f */
[----:B-1----:R-:W-:-:S02]  /*13b0*/  LEA R10, P4, R39, R116, 0x1 ;  /* 0x00000074270a7211 */ /* 0x002fc400078808ff */
[----:B------:R-:W-:Y:S02]  /*13c0*/  ISETP.LT.AND P3, PT, R246, R6, P0 ;  /* 0x00000006f600720c */ /* 0x000fe40000761270 */
[----:B------:R-:W-:Y:S01]  /*13d0*/  LEA.HI.X.SX32 R11, R39, R154, 0x1, P4 ;  /* 0x0000009a270b7211 */ /* 0x000fe200020f0eff */
[----:B------:R-:W-:Y:S01]  /*13e0*/  IMAD R39, R4, 0x4, R59 ;  /* 0x0000000404277824 */ /* 0x000fe200078e023b */
[----:B------:R-:W-:Y:S02]  /*13f0*/  PRMT R148, RZ, 0x7610, R148 ;  /* 0x00007610ff947816 */ /* 0x000fe40000000094 */
[----:B------:R-:W-:Y:S01]  /*1400*/  LOP3.LUT R243, R0, 0x32, RZ, 0xfc, !PT ;  /* 0x0000003200f37812 */ /* 0x000fe200078efcff */
[----:B------:R-:W-:Y:S01]  /*1410*/  IMAD R61, R4, 0x2, R39 ;  /* 0x00000002043d7824 */ /* 0x000fe200078e0227 */
[----:B------:R-:W-:Y:S02]  /*1420*/  PRMT R133, RZ, 0x7610, R133 ;  /* 0x00007610ff857816 */ /* 0x000fe40000000085 */
[----:B------:R-:W2:Y:S01]  /*1430*/  @P2 LDG.E.U16 R148, desc[UR24][R16.64] ;  /* 0x0000001810942981 */ /* 0x000ea2000c1e1500 */
[----:B------:R-:W-:Y:S01]  /*1440*/  LOP3.LUT R240, R0, 0x38, RZ, 0xfc, !PT ;  /* 0x0000003800f07812 */ /* 0x000fe200078efcff */
[----:B------:R-:W-:Y:S01]  /*1450*/  IMAD R63, R4, 0x2, R61 ;  /* 0x00000002043f7824 */ /* 0x000fe200078e023d */
[-C--:B------:R-:W-:Y:S01]  /*1460*/  ISETP.LT.AND P2, PT, R243, R6.reuse, P0 ;  /* 0x00000006f300720c */ /* 0x080fe20000741270 */
[----:B------:R1:W2:Y:S01]  /*1470*/  @P3 LDG.E.U16 R133, desc[UR24][R10.64] ;  /* 0x000000180a853981 */ /* 0x0002a2000c1e1500 */
[----:B------:R-:W-:Y:S01]  /*1480*/  ISETP.LT.AND P3, PT, R240, R6, P0 ;  /* 0x00000006f000720c */ /* 0x000fe20000761270 */
[----:B------:R-:W-:Y:S01]  /*1490*/  IMAD R105, R4, 0x2, R63 ;  /* 0x0000000204697824 */ /* 0x000fe200078e023f */
[----:B------:R-:W-:-:S02]  /*14a0*/  LEA R12, P4, R7, R116, 0x1 ;  /* 0x00000074070c7211 */ /* 0x000fc400078808ff */
[----:B------:R-:W-:Y:S02]  /*14b0*/  PRMT R132, RZ, 0x7610, R132 ;  /* 0x00007610ff847816 */ /* 0x000fe40000000084 */
[----:B0-----:R-:W-:Y:S02]  /*14c0*/  LEA R14, P5, R51, R116, 0x1 ;  /* 0x00000074330e7211 */ /* 0x001fe400078a08ff */
[-C--:B------:R-:W-:Y:S01]  /*14d0*/  LEA.HI.X.SX32 R13, R7, R154.reuse, 0x1, P4 ;  /* 0x0000009a070d7211 */ /* 0x080fe200020f0eff */
[----:B------:R-:W-:Y:S01]  /*14e0*/  IMAD R7, R4, 0x2, R105 ;  /* 0x0000000204077824 */ /* 0x000fe200078e0269 */
[----:B------:R-:W-:Y:S02]  /*14f0*/  LOP3.LUT R237, R0, 0x40, RZ, 0xfc, !PT ;  /* 0x0000004000ed7812 */ /* 0x000fe400078efcff */
[----:B------:R-:W-:Y:S01]  /*1500*/  PRMT R149, RZ, 0x7610, R149 ;  /* 0x00007610ff957816 */ /* 0x000fe20000000095 */
[----:B------:R-:W2:Y:S01]  /*1510*/  @P2 LDG.E.U16 R132, desc[UR24][R12.64] ;  /* 0x000000180c842981 */ /* 0x000ea2000c1e1500 */
[----:B------:R-:W-:Y:S01]  /*1520*/  LEA.HI.X.SX32 R15, R51, R154, 0x1, P5 ;  /* 0x0000009a330f7211 */ /* 0x000fe200028f0eff */
[----:B------:R-:W-:Y:S01]  /*1530*/  IMAD R51, R4, 0x2, R7 ;  /* 0x0000000204337824 */ /* 0x000fe200078e0207 */
[----:B------:R-:W-:-:S03]  /*1540*/  ISETP.LT.AND P2, PT, R237, R6, P0 ;  /* 0x00000006ed00720c */ /* 0x000fc60000741270 */
[----:B------:R0:W2:Y:S01]  /*1550*/  @P3 LDG.E.U16 R149, desc[UR24][R14.64] ;  /* 0x000000180e953981 */ /* 0x0000a2000c1e1500 */
[----:B------:R-:W-:Y:S01]  /*1560*/  IMAD R65, R4, 0x2, R51 ;  /* 0x0000000204417824 */ /* 0x000fe200078e0233 */
[C---:B-1----:R-:W-:Y:S02]  /*1570*/  LEA R10, P3, R19.reuse, R116, 0x1 ;  /* 0x00000074130a7211 */ /* 0x042fe400078608ff */
[----:B------:R-:W-:Y:S01]  /*1580*/  LOP3.LUT R217, R0, 0x50, RZ, 0xfc, !PT ;  /* 0x0000005000d97812 */ /* 0x000fe200078efcff */
[C---:B------:R-:W-:Y:S01]  /*1590*/  IMAD R17, R4.reuse, 0x4, R65 ;  /* 0x0000000404117824 */ /* 0x040fe200078e0241 */
[----:B------:R-:W-:Y:S02]  /*15a0*/  PRMT R142, RZ, 0x7610, R142 ;  /* 0x00007610ff8e7816 */ /* 0x000fe4000000008e */
[----:B------:R-:W-:Y:S01]  /*15b0*/  LEA.HI.X.SX32 R11, R19, R154, 0x1, P3 ;  /* 0x0000009a130b7211 */ /* 0x000fe200018f0eff */
[----:B------:R-:W-:Y:S01]  /*15c0*/  IMAD R67, R4, 0x2, R17 ;  /* 0x0000000204437824 */ /* 0x000fe200078e0211 */
[----:B------:R-:W-:-:S03]  /*15d0*/  ISETP.LT.AND P4, PT, R217, R6, P0 ;  /* 0x00000006d900720c */ /* 0x000fc60000781270 */
[----:B------:R1:W2:Y:S01]  /*15e0*/  @P2 LDG.E.U16 R142, desc[UR24][R10.64] ;  /* 0x000000180a8e2981 */ /* 0x0002a2000c1e1500 */
[C---:B0-----:R-:W-:Y:S01]  /*15f0*/  LEA R14, P2, R39.reuse, R116, 0x1 ;  /* 0x00000074270e7211 */ /* 0x041fe200078408ff */
[C---:B------:R-:W-:Y:S01]  /*1600*/  IMAD R69, R4.reuse, 0x2, R67 ;  /* 0x0000000204457824 */ /* 0x040fe200078e0243 */
[----:B------:R-:W-:Y:S02]  /*1610*/  PRMT R141, RZ, 0x7610, R141 ;  /* 0x00007610ff8d7816 */ /* 0x000fe4000000008d */
[----:B------:R-:W-:Y:S01]  /*1620*/  LEA.HI.X.SX32 R15, R39, R154, 0x1, P2 ;  /* 0x0000009a270f7211 */ /* 0x000fe200010f0eff */
[----:B------:R-:W-:Y:S01]  /*1630*/  IMAD R107, R4, 0x2, R69 ;  /* 0x00000002046b7824 */ /* 0x000fe200078e0245 */
[C---:B------:R-:W-:Y:S02]  /*1640*/  LOP3.LUT R213, R0.reuse, 0x58, RZ, 0xfc, !PT ;  /* 0x0000005800d57812 */ /* 0x040fe400078efcff */
[----:B------:R-:W-:Y:S01]  /*1650*/  LOP3.LUT R233, R0, 0x48, RZ, 0xfc, !PT ;  /* 0x0000004800e97812 */ /* 0x000fe200078efcff */
[----:B------:R0:W2:Y:S01]  /*1660*/  @P4 LDG.E.U16 R141, desc[UR24][R14.64] ;  /* 0x000000180e8d4981 */ /* 0x0000a2000c1e1500 */
[----:B------:R-:W-:Y:S01]  /*1670*/  LEA R12, P5, R33, R116, 0x1 ;  /* 0x00000074210c7211 */ /* 0x000fe200078a08ff */
[----:B------:R-:W-:Y:S01]  /*1680*/  IMAD R19, R4, 0x2, R107 ;  /* 0x0000000204137824 */ /* 0x000fe200078e026b */
[----:B------:R-:W-:-:S02]  /*1690*/  ISETP.LT.AND P4, PT, R213, R6, P0 ;  /* 0x00000006d500720c */ /* 0x000fc40000781270 */
[----:B------:R-:W-:Y:S02]  /*16a0*/  ISETP.LT.AND P3, PT, R233, R6, P0 ;  /* 0x00000006e900720c */ /* 0x000fe40000761270 */
[----:B------:R-:W-:Y:S01]  /*16b0*/  LEA.HI.X.SX32 R13, R33, R154, 0x1, P5 ;  /* 0x0000009a210d7211 */ /* 0x000fe200028f0eff */
[----:B------:R-:W-:Y:S01]  /*16c0*/  IMAD R33, R4, 0x2, R19 ;  /* 0x0000000204217824 */ /* 0x000fe200078e0213 */
[----:B-1----:R-:W-:Y:S02]  /*16d0*/  LEA R10, P2, R7, R116, 0x1 ;  /* 0x00000074070a7211 */ /* 0x002fe400078408ff */
[----:B------:R-:W-:Y:S01]  /*16e0*/  LOP3.LUT R202, R0, 0x68, RZ, 0xfc, !PT ;  /* 0x0000006800ca7812 */ /* 0x000fe200078efcff */
[----:B------:R-:W-:Y:S01]  /*16f0*/  IMAD R71, R4, 0x2, R33 ;  /* 0x0000000204477824 */ /* 0x000fe200078e0221 */
[----:B------:R-:W-:Y:S02]  /*1700*/  PRMT R138, RZ, 0x7610, R138 ;  /* 0x00007610ff8a7816 */ /* 0x000fe4000000008a */
[----:B------:R-:W-:-:S02]  /*1710*/  PRMT R135, RZ, 0x7610, R135 ;  /* 0x00007610ff877816 */ /* 0x000fc40000000087 */
[----:B------:R-:W-:Y:S01]  /*1720*/  LEA.HI.X.SX32 R11, R7, R154, 0x1, P2 ;  /* 0x0000009a070b7211 */ /* 0x000fe200010f0eff */
[----:B------:R-:W-:Y:S01]  /*1730*/  IMAD R7, R4, 0x4, R71 ;  /* 0x0000000404077824 */ /* 0x000fe200078e0247 */
[----:B------:R-:W-:Y:S02]  /*1740*/  ISETP.LT.AND P2, PT, R202, R6, P0 ;  /* 0x00000006ca00720c */ /* 0x000fe40000741270 */
[----:B------:R-:W-:Y:S01]  /*1750*/  LOP3.LUT R209, R0, 0x60, RZ, 0xfc, !PT ;  /* 0x0000006000d17812 */ /* 0x000fe200078efcff */
[----:B------:R-:W2:Y:S01]  /*1760*/  @P4 LDG.E.U16 R138, desc[UR24][R10.64] ;  /* 0x000000180a8a4981 */ /* 0x000ea2000c1e1500 */
[----:B0-----:R-:W-:Y:S01]  /*1770*/  LEA R14, P4, R19, R116, 0x1 ;  /* 0x00000074130e7211 */ /* 0x001fe200078808ff */
[----:B------:R-:W-:Y:S02]  /*1780*/  IMAD R39, R4, 0x2, R7 ;  /* 0x0000000204277824 */ /* 0x000fe400078e0207 */
[----:B------:R0:W2:Y:S01]  /*1790*/  @P3 LDG.E.U16 R135, desc[UR24][R12.64] ;  /* 0x000000180c873981 */ /* 0x0000a2000c1e1500 */
[----:B------:R-:W-:-:S02]  /*17a0*/  ISETP.LT.AND P3, PT, R209, R6, P0 ;  /* 0x00000006d100720c */ /* 0x000fc40000761270 */
[----:B------:R-:W-:Y:S02]  /*17b0*/  LOP3.LUT R203, R0, 0x70, RZ, 0xfc, !PT ;  /* 0x0000007000cb7812 */ /* 0x000fe400078efcff */
[----:B------:R-:W-:Y:S01]  /*17c0*/  PRMT R140, RZ, 0x7610, R140 ;  /* 0x00007610ff8c7816 */ /* 0x000fe2000000008c */
[C---:B------:R-:W-:Y:S01]  /*17d0*/  IMAD R73, R4.reuse, 0x2, R39 ;  /* 0x0000000204497824 */ /* 0x040fe200078e0227 */
[----:B------:R-:W-:Y:S02]  /*17e0*/  LEA.HI.X.SX32 R15, R19, R154, 0x1, P4 ;  /* 0x0000009a130f7211 */ /* 0x000fe400020f0eff */
[C---:B0-----:R-:W-:Y:S01]  /*17f0*/  LEA R12, P5, R17.reuse, R116, 0x1 ;  /* 0x00000074110c7211 */ /* 0x041fe200078a08ff */
[----:B------:R-:W-:Y:S01]  /*1800*/  IMAD R103, R4, 0x2, R73 ;  /* 0x0000000204677824 */ /* 0x000fe200078e0249 */
[----:B------:R-:W-:Y:S01]  /*1810*/  PRMT R136, RZ, 0x7610, R136 ;  /* 0x00007610ff887816 */ /* 0x000fe20000000088 */
[----:B------:R-:W2:Y:S01]  /*1820*/  @P2 LDG.E.U16 R140, desc[UR24][R14.64] ;  /* 0x000000180e8c2981 */ /* 0x000ea2000c1e1500 */
[----:B------:R-:W-:-:S02]  /*1830*/  LEA.HI.X.SX32 R13, R17, R154, 0x1, P5 ;  /* 0x0000009a110d7211 */ /* 0x000fc400028f0eff */
[----:B------:R-:W-:Y:S02]  /*1840*/  ISETP.LT.AND P5, PT, R203, R6, P0 ;  /* 0x00000006cb00720c */ /* 0x000fe400007a1270 */
[----:B------:R-:W-:Y:S01]  /*1850*/  LOP3.LUT R211, R0, 0x78, RZ, 0xfc, !PT ;  /* 0x0000007800d37812 */ /* 0x000fe200078efcff */
[----:B------:R-:W-:Y:S01]  /*1860*/  IMAD R75, R4, 0x2, R103 ;  /* 0x00000002044b7824 */ /* 0x000fe200078e0267 */
[----:B------:R-:W-:Y:S01]  /*1870*/  LEA R16, P2, R7, R116, 0x1 ;  /* 0x0000007407107211 */ /* 0x000fe200078408ff */
[----:B------:R0:W2:Y:S01]  /*1880*/  @P3 LDG.E.U16 R136, desc[UR24][R12.64] ;  /* 0x000000180c883981 */ /* 0x0000a2000c1e1500 */
[----:B------:R-:W-:Y:S02]  /*1890*/  LOP3.LUT R239, R0, 0x3a, RZ, 0xfc, !PT ;  /* 0x0000003a00ef7812 */ /* 0x000fe400078efcff */
[----:B------:R-:W-:Y:S02]  /*18a0*/  PRMT R139, RZ, 0x7610, R139 ;  /* 0x00007610ff8b7816 */ /* 0x000fe4000000008b */
[----:B------:R-:W-:-:S02]  /*18b0*/  ISETP.LT.AND P4, PT, R211, R6, P0 ;  /* 0x00000006d300720c */ /* 0x000fc40000781270 */
[----:B------:R-:W-:Y:S02]  /*18c0*/  LEA.HI.X.SX32 R17, R7, R154, 0x1, P2 ;  /* 0x0000009a07117211 */ /* 0x000fe400010f0eff */
[----:B------:R-:W-:Y:S02]  /*18d0*/  ISETP.LT.AND P3, PT, R239, R6, P0 ;  /* 0x00000006ef00720c */ /* 0x000fe40000761270 */
[-C--:B------:R-:W-:Y:S01]  /*18e0*/  LEA R18, P6, R75, R116.reuse, 0x1 ;  /* 0x000000744b127211 */ /* 0x080fe200078c08ff */
[----:B------:R1:W2:Y:S01]  /*18f0*/  @P5 LDG.E.U16 R139, desc[UR24][R16.64] ;  /* 0x00000018108b5981 */ /* 0x0002a2000c1e1500 */
[----:B------:R-:W-:Y:S02]  /*1900*/  LOP3.LUT R236, R0, 0x42, RZ, 0xfc, !PT ;  /* 0x0000004200ec7812 */ /* 0x000fe400078efcff */
[----:B------:R-:W-:Y:S02]  /*1910*/  LEA R10, P5, R53, R116, 0x1 ;  /* 0x00000074350a7211 */ /* 0x000fe400078a08ff */
[----:B------:R-:W-:-:S02]  /*1920*/  PRMT R123, RZ, 0x7610, R123 ;  /* 0x00007610ff7b7816 */ /* 0x000fc4000000007b */
[----:B------:R-:W-:Y:S02]  /*1930*/  LEA.HI.X.SX32 R19, R75, R154, 0x1, P6 ;  /* 0x0000009a4b137211 */ /* 0x000fe400030f0eff */
[----:B------:R-:W-:Y:S02]  /*1940*/  PRMT R131, RZ, 0x7610, R131 ;  /* 0x00007610ff837816 */ /* 0x000fe40000000083 */
[----:B------:R-:W-:Y:S01]  /*1950*/  ISETP.LT.AND P2, PT, R236, R6, P0 ;  /* 0x00000006ec00720c */ /* 0x000fe20000741270 */
[----:B------:R-:W2:Y:S01]  /*1960*/  @P4 LDG.E.U16 R123, desc[UR24][R18.64] ;  /* 0x00000018127b4981 */ /* 0x000ea2000c1e1500 */
[----:B------:R-:W-:Y:S02]  /*1970*/  LEA.HI.X.SX32 R11, R53, R154, 0x1, P5 ;  /* 0x0000009a350b7211 */ /* 0x000fe400028f0eff */
[----:B------:R-:W-:Y:S02]  /*1980*/  LOP3.LUT R232, R0, 0x4a, RZ, 0xfc, !PT ;  /* 0x0000004a00e87812 */ /* 0x000fe400078efcff */
[----:B0-----:R-:W-:Y:S01]  /*1990*/  LEA R12, P4, R23, R116, 0x1 ;  /* 0x00000074170c7211 */ /* 0x001fe200078808ff */
[----:B------:R0:W2:Y:S01]  /*19a0*/  @P3 LDG.E.U16 R131, desc[UR24][R10.64] ;  /* 0x000000180a833981 */ /* 0x0000a2000c1e1500 */
[----:B------:R-:W-:-:S02]  /*19b0*/  ISETP.LT.AND P3, PT, R232, R6, P0 ;  /* 0x00000006e800720c */ /* 0x000fc40000761270 */
[----:B------:R-:W-:Y:S02]  /*19c0*/  PRMT R130, RZ, 0x7610, R130 ;  /* 0x00007610ff827816 */ /* 0x000fe40000000082 */
[----:B------:R-:W-:Y:S02]  /*19d0*/  LEA.HI.X.SX32 R13, R23, R154, 0x1, P4 ;  /* 0x0000009a170d7211 */ /* 0x000fe400020f0eff */
[----:B------:R-:W-:Y:S02]  /*19e0*/  LOP3.LUT R216, R0, 0x52, RZ, 0xfc, !PT ;  /* 0x0000005200d87812 */ /* 0x000fe400078efcff */
[----:B------:R-:W-:Y:S01]  /*19f0*/  LEA R14, P4, R47, R116, 0x1 ;  /* 0x000000742f0e7211 */ /* 0x000fe200078808ff */
[----:B------:R0:W2:Y:S01]  /*1a00*/  @P2 LDG.E.U16 R130, desc[UR24][R12.64] ;  /* 0x000000180c822981 */ /* 0x0000a2000c1e1500 */
[----:B------:R-:W-:Y:S02]  /*1a10*/  PRMT R129, RZ, 0x7610, R129 ;  /* 0x00007610ff817816 */ /* 0x000fe40000000081 */
[----:B------:R-:W-:-:S02]  /*1a20*/  ISETP.LT.AND P2, PT, R216, R6, P0 ;  /* 0x00000006d800720c */ /* 0x000fc40000741270 */
[C---:B------:R-:W-:Y:S02]  /*1a30*/  LOP3.LUT R212, R0.reuse, 0x5a, RZ, 0xfc, !PT ;  /* 0x0000005a00d47812 */ /* 0x040fe400078efcff */
[----:B------:R-:W-:Y:S02]  /*1a40*/  LEA.HI.X.SX32 R15, R47, R154, 0x1, P4 ;  /* 0x0000009a2f0f7211 */ /* 0x000fe400020f0eff */
[----:B------:R-:W-:Y:S02]  /*1a50*/  LOP3.LUT R208, R0, 0x62, RZ, 0xfc, !PT ;  /* 0x0000006200d07812 */ /* 0x000fe400078efcff */
[----:B-1----:R-:W-:Y:S01]  /*1a60*/  LEA R16, P5, R61, R116, 0x1 ;  /* 0x000000743d107211 */ /* 0x002fe200078a08ff */
[----:B------:R1:W2:Y:S01]  /*1a70*/  @P3 LDG.E.U16 R129, desc[UR24][R14.64] ;  /* 0x000000180e813981 */ /* 0x0002a2000c1e1500 */
[-C--:B------:R-:W-:Y:S02]  /*1a80*/  ISETP.LT.AND P4, PT, R212, R6.reuse, P0 ;  /* 0x00000006d400720c */ /* 0x080fe40000781270 */
[----:B------:R-:W-:-:S02]  /*1a90*/  ISETP.LT.AND P3, PT, R208, R6, P0 ;  /* 0x00000006d000720c */ /* 0x000fc40000761270 */
[----:B------:R-:W-:Y:S02]  /*1aa0*/  PRMT R128, RZ, 0x7610, R128 ;  /* 0x00007610ff807816 */ /* 0x000fe40000000080 */
[----:B------:R-:W-:Y:S02]  /*1ab0*/  LEA.HI.X.SX32 R17, R61, R154, 0x1, P5 ;  /* 0x0000009a3d117211 */ /* 0x000fe400028f0eff */
[-C--:B0-----:R-:W-:Y:S02]  /*1ac0*/  LEA R10, P5, R51, R116.reuse, 0x1 ;  /* 0x00000074330a7211 */ /* 0x081fe400078a08ff */
[----:B------:R-:W-:Y:S01]  /*1ad0*/  LOP3.LUT R204, R0, 0x6a, RZ, 0xfc, !PT ;  /* 0x0000006a00cc7812 */ /* 0x000fe200078efcff */
[----:B------:R0:W2:Y:S01]  /*1ae0*/  @P2 LDG.E.U16 R128, desc[UR24][R16.64] ;  /* 0x0000001810802981 */ /* 0x0000a2000c1e1500 */
[----:B------:R-:W-:Y:S02]  /*1af0*/  LEA R12, P6, R67, R116, 0x1 ;  /* 0x00000074430c7211 */ /* 0x000fe400078c08ff */
[----:B------:R-:W-:-:S02]  /*1b00*/  PRMT R127, RZ, 0x7610, R127 ;  /* 0x00007610ff7f7816 */ /* 0x000fc4000000007f */
[----:B------:R-:W-:Y:S02]  /*1b10*/  LEA.HI.X.SX32 R11, R51, R154, 0x1, P5 ;  /* 0x0000009a330b7211 */ /* 0x000fe400028f0eff */
[----:B------:R-:W-:Y:S02]  /*1b20*/  PRMT R126, RZ, 0x7610, R126 ;  /* 0x00007610ff7e7816 */ /* 0x000fe4000000007e */
[----:B------:R-:W-:Y:S01]  /*1b30*/  ISETP.LT.AND P2, PT, R204, R6, P0 ;  /* 0x00000006cc00720c */ /* 0x000fe20000741270 */
[----:B------:R0:W2:Y:S01]  /*1b40*/  @P4 LDG.E.U16 R127, desc[UR24][R10.64] ;  /* 0x000000180a7f4981 */ /* 0x0000a2000c1e1500 */
[----:B------:R-:W-:Y:S02]  /*1b50*/  LEA.HI.X.SX32 R13, R67, R154, 0x1, P6 ;  /* 0x0000009a430d7211 */ /* 0x000fe400030f0eff */
[C---:B------:R-:W-:Y:S02]  /*1b60*/  LOP3.LUT R201, R0.reuse, 0x72, RZ, 0xfc, !PT ;  /* 0x0000007200c97812 */ /* 0x040fe400078efcff */
[----:B-1----:R-:W-:Y:S01]  /*1b70*/  LEA R14, P4, R33, R116, 0x1 ;  /* 0x00000074210e7211 */ /* 0x002fe200078808ff */
[----:B------:R1:W2:Y:S01]  /*1b80*/  @P3 LDG.E.U16 R126, desc[UR24][R12.64] ;  /* 0x000000180c7e3981 */ /* 0x0002a2000c1e1500 */
[----:B------:R-:W-:-:S02]  /*1b90*/  LOP3.LUT R219, R0, 0x7a, RZ, 0xfc, !PT ;  /* 0x0000007a00db7812 */ /* 0x000fc400078efcff */
[----:B------:R-:W-:Y:S02]  /*1ba0*/  ISETP.LT.AND P3, PT, R201, R6, P0 ;  /* 0x00000006c900720c */ /* 0x000fe40000761270 */
[----:B------:R-:W-:Y:S01]  /*1bb0*/  PRMT R125, RZ, 0x7610, R125 ;  /* 0x00007610ff7d7816 */ /* 0x000fe2000000007d */
[----:B------:R-:W-:Y:S01]  /*1bc0*/  IMAD R75, R4, 0x2, R75 ;  /* 0x00000002044b7824 */ /* 0x000fe200078e024b */
[----:B------:R-:W-:Y:S02]  /*1bd0*/  LEA.HI.X.SX32 R15, R33, R154, 0x1, P4 ;  /* 0x0000009a210f7211 */ /* 0x000fe400020f0eff */
[----:B------:R-:W-:Y:S02]  /*1be0*/  ISETP.LT.AND P4, PT, R219, R6, P0 ;  /* 0x00000006db00720c */ /* 0x000fe40000781270 */
[----:B0-----:R-:W-:Y:S01]  /*1bf0*/  LEA R16, P5, R39, R116, 0x1 ;  /* 0x0000007427107211 */ /* 0x001fe200078a08ff */
[----:B------:R0:W2:Y:S01]  /*1c00*/  @P2 LDG.E.U16 R125, desc[UR24][R14.64] ;  /* 0x000000180e7d2981 */ /* 0x0000a2000c1e1500 */
[----:B------:R-:W-:-:S02]  /*1c10*/  PRMT R124, RZ, 0x7610, R124 ;  /* 0x00007610ff7c7816 */ /* 0x000fc4000000007c */
[----:B------:R-:W-:Y:S02]  /*1c20*/  LEA R18, P2, R75, R116, 0x1 ;  /* 0x000000744b127211 */ /* 0x000fe400078408ff */
[-C--:B------:R-:W-:Y:S02]  /*1c30*/  LEA.HI.X.SX32 R17, R39, R154.reuse, 0x1, P5 ;  /* 0x0000009a27117211 */ /* 0x080fe400028f0eff */
[C---:B------:R-:W-:Y:S02]  /*1c40*/  LOP3.LUT R32, R0.reuse, 0xa, RZ, 0xfc, !PT ;  /* 0x0000000a00207812 */ /* 0x040fe400078efcff */
[----:B------:R-:W-:Y:S01]  /*1c50*/  PRMT R10, RZ, 0x7610, R10 ;  /* 0x00007610ff0a7816 */ /* 0x000fe2000000000a */
[----:B------:R0:W2:Y:S01]  /*1c60*/  @P3 LDG.E.U16 R124, desc[UR24][R16.64] ;  /* 0x00000018107c3981 */ /* 0x0000a2000c1e1500 */
[----:B------:R-:W-:Y:S02]  /*1c70*/  LEA.HI.X.SX32 R19, R75, R154, 0x1, P2 ;  /* 0x0000009a4b137211 */ /* 0x000fe400010f0eff */
[----:B------:R-:W-:-:S02]  /*1c80*/  LOP3.LUT R30, R0, 0x12, RZ, 0xfc, !PT ;  /* 0x00000012001e7812 */ /* 0x000fc400078efcff */
[-C--:B------:R-:W-:Y:S01]  /*1c90*/  ISETP.LT.AND P3, PT, R32, R6.reuse, P0 ;  /* 0x000000062000720c */ /* 0x080fe20000761270 */
[----:B------:R-:W2:Y:S01]  /*1ca0*/  @P4 LDG.E.U16 R10, desc[UR24][R18.64] ;  /* 0x00000018120a4981 */ /* 0x000ea2000c1e1500 */
[----:B------:R-:W-:Y:S02]  /*1cb0*/  ISETP.LT.AND P2, PT, R30, R6, P0 ;  /* 0x000000061e00720c */ /* 0x000fe40000741270 */
[-C--:B-1----:R-:W-:Y:S02]  /*1cc0*/  LEA R12, P4, R121, R116.reuse, 0x1 ;  /* 0x00000074790c7211 */ /* 0x082fe400078808ff */
[----:B------:R-:W-:Y:S02]  /*1cd0*/  LOP3.LUT R252, R0, 0x1c, RZ, 0xfc, !PT ;  /* 0x0000001c00fc7812 */ /* 0x000fe400078efcff */
[----:B------:R-:W-:Y:S02]  /*1ce0*/  PRMT R24, RZ, 0x7610, R24 ;  /* 0x00007610ff187816 */ /* 0x000fe40000000018 */
[----:B0-----:R-:W-:-:S02]  /*1cf0*/  LEA R14, P5, R120, R116, 0x1 ;  /* 0x00000074780e7211 */ /* 0x001fc400078a08ff */
[----:B------:R-:W-:Y:S02]  /*1d00*/  LEA.HI.X.SX32 R13, R121, R154, 0x1, P4 ;  /* 0x0000009a790d7211 */ /* 0x000fe400020f0eff */
[----:B------:R-:W-:Y:S02]  /*1d10*/  LOP3.LUT R249, R0, 0x24, RZ, 0xfc, !PT ;  /* 0x0000002400f97812 */ /* 0x000fe400078efcff */
[----:B------:R-:W-:Y:S01]  /*1d20*/  ISETP.LT.AND P4, PT, R252, R6, P0 ;  /* 0x00000006fc00720c */ /* 0x000fe20000781270 */
[----:B------:R-:W2:Y:S01]  /*1d30*/  @P3 LDG.E.U16 R24, desc[UR24][R12.64] ;  /* 0x000000180c183981 */ /* 0x000ea2000c1e1500 */
[----:B------:R-:W-:Y:S02]  /*1d40*/  PRMT R23, RZ, 0x7610, R23 ;  /* 0x00007610ff177816 */ /* 0x000fe40000000017 */
[----:B------:R-:W-:Y:S02]  /*1d50*/  LEA.HI.X.SX32 R15, R120, R154, 0x1, P5 ;  /* 0x0000009a780f7211 */ /* 0x000fe400028f0eff */
[----:B------:R-:W-:-:S02]  /*1d60*/  ISETP.LT.AND P3, PT, R249, R6, P0 ;  /* 0x00000006f900720c */ /* 0x000fc40000761270 */
[-C--:B------:R-:W-:Y:S01]  /*1d70*/  LEA R16, P5, R21, R116.reuse, 0x1 ;  /* 0x0000007415107211 */ /* 0x080fe200078a08ff */
[----:B------:R0:W2:Y:S01]  /*1d80*/  @P2 LDG.E.U16 R23, desc[UR24][R14.64] ;  /* 0x000000180e172981 */ /* 0x0000a2000c1e1500 */
[----:B------:R-:W-:Y:S02]  /*1d90*/  PRMT R22, RZ, 0x7610, R22 ;  /* 0x00007610ff167816 */ /* 0x000fe40000000016 */
[----:B------:R-:W-:Y:S02]  /*1da0*/  LEA R30, P2, R31, R116, 0x1 ;  /* 0x000000741f1e7211 */ /* 0x000fe400078408ff */
[-C--:B------:R-:W-:Y:S02]  /*1db0*/  LEA.HI.X.SX32 R17, R21, R154.reuse, 0x1, P5 ;  /* 0x0000009a15117211 */ /* 0x080fe400028f0eff */
[----:B------:R-:W-:Y:S02]  /*1dc0*/  LOP3.LUT R245, R0, 0x2c, RZ, 0xfc, !PT ;  /* 0x0000002c00f57812 */ /* 0x000fe400078efcff */
[----:B------:R-:W-:Y:S01]  /*1dd0*/  PRMT R21, RZ, 0x7610, R21 ;  /* 0x00007610ff157816 */ /* 0x000fe20000000015 */
[----:B------:R1:W2:Y:S01]  /*1de0*/  @P4 LDG.E.U16 R22, desc[UR24][R16.64] ;  /* 0x0000001810164981 */ /* 0x0002a2000c1e1500 */
[----:B------:R-:W-:-:S02]  /*1df0*/  LEA.HI.X.SX32 R31, R31, R154, 0x1, P2 ;  /* 0x0000009a1f1f7211 */ /* 0x000fc400010f0eff */
[----:B------:R-:W-:Y:S02]  /*1e00*/  LOP3.LUT R242, R0, 0x34, RZ, 0xfc, !PT ;  /* 0x0000003400f27812 */ /* 0x000fe400078efcff */
[-C--:B------:R-:W-:Y:S01]  /*1e10*/  ISETP.LT.AND P4, PT, R245, R6.reuse, P0 ;  /* 0x00000006f500720c */ /* 0x080fe20000781270 */
[----:B------:R-:W2:Y:S01]  /*1e20*/  @P3 LDG.E.U16 R21, desc[UR24][R30.64] ;  /* 0x000000181e153981 */ /* 0x000ea2000c1e1500 */
[----:B------:R-:W-:Y:S02]  /*1e30*/  ISETP.LT.AND P2, PT, R242, R6, P0 ;  /* 0x00000006f200720c */ /* 0x000fe40000741270 */
[----:B0-----:R-:W-:Y:S02]  /*1e40*/  LEA R14, P3, R41, R116, 0x1 ;  /* 0x00000074290e7211 */ /* 0x001fe400078608ff */
[----:B------:R-:W-:Y:S02]  /*1e50*/  LOP3.LUT R238, R0, 0x3c, RZ, 0xfc, !PT ;  /* 0x0000003c00ee7812 */ /* 0x000fe400078efcff */
[----:B------:R-:W-:-:S02]  /*1e60*/  PRMT R20, RZ, 0x7610, R20 ;  /* 0x00007610ff147816 */ /* 0x000fc40000000014 */
[----:B------:R-:W-:Y:S02]  /*1e70*/  LEA R32, P5, R49, R116, 0x1 ;  /* 0x0000007431207211 */ /* 0x000fe400078a08ff */
[----:B------:R-:W-:Y:S02]  /*1e80*/  LEA.HI.X.SX32 R15, R41, R154, 0x1, P3 ;  /* 0x0000009a290f7211 */ /* 0x000fe400018f0eff */
[----:B------:R-:W-:Y:S02]  /*1e90*/  LOP3.LUT R235, R0, 0x44, RZ, 0xfc, !PT ;  /* 0x0000004400eb7812 */ /* 0x000fe400078efcff */
[----:B------:R-:W-:Y:S01]  /*1ea0*/  ISETP.LT.AND P3, PT, R238, R6, P0 ;  /* 0x00000006ee00720c */ /* 0x000fe20000761270 */
[----:B------:R-:W2:Y:S01]  /*1eb0*/  @P4 LDG.E.U16 R20, desc[UR24][R14.64] ;  /* 0x000000180e144981 */ /* 0x000ea2000c1e1500 */
[----:B------:R-:W-:Y:S02]  /*1ec0*/  PRMT R19, RZ, 0x7610, R19 ;  /* 0x00007610ff137816 */ /* 0x000fe40000000013 */
[----:B------:R-:W-:-:S02]  /*1ed0*/  LEA.HI.X.SX32 R33, R49, R154, 0x1, P5 ;  /* 0x0000009a31217211 */ /* 0x000fc400028f0eff */
[----:B------:R-:W-:Y:S02]  /*1ee0*/  ISETP.LT.AND P4, PT, R235, R6, P0 ;  /* 0x00000006eb00720c */ /* 0x000fe40000781270 */
[-C--:B------:R-:W-:Y:S01]  /*1ef0*/  LEA R12, P5, R55, R116.reuse, 0x1 ;  /* 0x00000074370c7211 */ /* 0x080fe200078a08ff */
[----:B------:R0:W2:Y:S01]  /*1f00*/  @P2 LDG.E.U16 R19, desc[UR24][R32.64] ;  /* 0x0000001820132981 */ /* 0x0000a2000c1e1500 */
[----:B------:R-:W-:Y:S02]  /*1f10*/  PRMT R18, RZ, 0x7610, R18 ;  /* 0x00007610ff127816 */ /* 0x000fe40000000012 */
[----:B------:R-:W-:Y:S02]  /*1f20*/  LEA R38, P2, R57, R116, 0x1 ;  /* 0x0000007439267211 */ /* 0x000fe400078408ff */
[----:B------:R-:W-:Y:S02]  /*1f30*/  LEA.HI.X.SX32 R13, R55, R154, 0x1, P5 ;  /* 0x0000009a370d7211 */ /* 0x000fe400028f0eff */
[----:B------:R-:W-:-:S02]  /*1f40*/  LOP3.LUT R221, R0, 0x4c, RZ, 0xfc, !PT ;  /* 0x0000004c00dd7812 */ /* 0x000fc400078efcff */
[----:B-1----:R-:W-:Y:S01]  /*1f50*/  PRMT R17, RZ, 0x7610, R17 ;  /* 0x00007610ff117816 */ /* 0x002fe20000000011 */
[----:B------:R-:W2:Y:S01]  /*1f60*/  @P3 LDG.E.U16 R18, desc[UR24][R12.64] ;  /* 0x000000180c123981 */ /* 0x000ea2000c1e1500 */
[----:B------:R-:W-:Y:S02]  /*1f70*/  LEA.HI.X.SX32 R39, R57, R154, 0x1, P2 ;  /* 0x0000009a39277211 */ /* 0x000fe400010f0eff */
[----:B------:R-:W-:Y:S02]  /*1f80*/  LOP3.LUT R215, R0, 0x54, RZ, 0xfc, !PT ;  /* 0x0000005400d77812 */ /* 0x000fe400078efcff */
[-C--:B------:R-:W-:Y:S01]  /*1f90*/  ISETP.LT.AND P3, PT, R221, R6.reuse, P0 ;  /* 0x00000006dd00720c */ /* 0x080fe20000761270 */
[----:B------:R1:W2:Y:S01]  /*1fa0*/  @P4 LDG.E.U16 R17, desc[UR24][R38.64] ;  /* 0x0000001826114981 */ /* 0x0002a2000c1e1500 */
[----:B------:R-:W-:Y:S02]  /*1fb0*/  ISETP.LT.AND P2, PT, R215, R6, P0 ;  /* 0x00000006d700720c */ /* 0x000fe40000741270 */
[----:B0-----:R-:W-:-:S02]  /*1fc0*/  LEA R32, P4, R59, R116, 0x1 ;  /* 0x000000743b207211 */ /* 0x001fc400078808ff */
[----:B------:R-:W-:Y:S02]  /*1fd0*/  PRMT R16, RZ, 0x7610, R16 ;  /* 0x00007610ff107816 */ /* 0x000fe40000000010 */
[----:B------:R-:W-:Y:S02]  /*1fe0*/  LEA R30, P5, R63, R116, 0x1 ;  /* 0x000000743f1e7211 */ /* 0x000fe400078a08ff */
[----:B------:R-:W-:Y:S02]  /*1ff0*/  LEA.HI.X.SX32 R33, R59, R154, 0x1, P4 ;  /* 0x0000009a3b217211 */ /* 0x000fe400020f0eff */
[C---:B------:R-:W-:Y:S02]  /*2000*/  LOP3.LUT R207, R0.reuse, 0x64, RZ, 0xfc, !PT ;  /* 0x0000006400cf7812 */ /* 0x040fe400078efcff */
[----:B------:R-:W-:Y:S01]  /*2010*/  LOP3.LUT R210, R0, 0x5c, RZ, 0xfc, !PT ;  /* 0x0000005c00d27812 */ /* 0x000fe200078efcff */
[----:B------:R-:W2:Y:S01]  /*2020*/  @P3 LDG.E.U16 R16, desc[UR24][R32.64] ;  /* 0x0000001820103981 */ /* 0x000ea2000c1e1500 */
[----:B------:R-:W-:-:S02]  /*2030*/  PRMT R15, RZ, 0x7610, R15 ;  /* 0x00007610ff0f7816 */ /* 0x000fc4000000000f */
[----:B------:R-:W-:Y:S02]  /*2040*/  LEA.HI.X.SX32 R31, R63, R154, 0x1, P5 ;  /* 0x0000009a3f1f7211 */ /* 0x000fe400028f0eff */
[-C--:B------:R-:W-:Y:S02]  /*2050*/  ISETP.LT.AND P3, PT, R207, R6.reuse, P0 ;  /* 0x00000006cf00720c */ /* 0x080fe40000761270 */
[----:B------:R-:W-:Y:S01]  /*2060*/  ISETP.LT.AND P4, PT, R210, R6, P0 ;  /* 0x00000006d200720c */ /* 0x000fe20000781270 */
[----:B------:R0:W2:Y:S01]  /*2070*/  @P2 LDG.E.U16 R15, desc[UR24][R30.64] ;  /* 0x000000181e0f2981 */ /* 0x0000a2000c1e1500 */
[-C--:B------:R-:W-:Y:S02]  /*2080*/  LEA R40, P2, R69, R116.reuse, 0x1 ;  /* 0x0000007445287211 */ /* 0x080fe400078408ff */
[----:B-1----:R-:W-:Y:S02]  /*2090*/  LEA R38, P5, R65, R116, 0x1 ;  /* 0x0000007441267211 */ /* 0x002fe400078a08ff */
[----:B------:R-:W-:-:S02]  /*20a0*/  PRMT R13, RZ, 0x7610, R13 ;  /* 0x00007610ff0d7816 */ /* 0x000fc4000000000d */
[C---:B------:R-:W-:Y:S02]  /*20b0*/  LOP3.LUT R206, R0.reuse, 0x6c, RZ, 0xfc, !PT ;  /* 0x0000006c00ce7812 */ /* 0x040fe400078efcff */
[----:B------:R-:W-:Y:S02]  /*20c0*/  PRMT R14, RZ, 0x7610, R14 ;  /* 0x00007610ff0e7816 */ /* 0x000fe4000000000e */
[-C--:B------:R-:W-:Y:S02]  /*20d0*/  LEA.HI.X.SX32 R41, R69, R154.reuse, 0x1, P2 ;  /* 0x0000009a45297211 */ /* 0x080fe400010f0eff */
[----:B------:R-:W-:Y:S02]  /*20e0*/  LEA.HI.X.SX32 R39, R65, R154, 0x1, P5 ;  /* 0x0000009a41277211 */ /* 0x000fe400028f0eff */
[----:B------:R-:W-:Y:S01]  /*20f0*/  LOP3.LUT R199, R0, 0x74, RZ, 0xfc, !PT ;  /* 0x0000007400c77812 */ /* 0x000fe200078efcff */
[----:B------:R-:W2:Y:S01]  /*2100*/  @P3 LDG.E.U16 R13, desc[UR24][R40.64] ;  /* 0x00000018280d3981 */ /* 0x000ea2000c1e1500 */
[----:B------:R-:W-:-:S02]  /*2110*/  ISETP.LT.AND P2, PT, R206, R6, P0 ;  /* 0x00000006ce00720c */ /* 0x000fc40000741270 */
[----:B0-----:R-:W-:Y:S01]  /*2120*/  LEA R30, P3, R71, R116, 0x1 ;  /* 0x00000074471e7211 */ /* 0x001fe200078608ff */
[----:B------:R0:W2:Y:S01]  /*2130*/  @P4 LDG.E.U16 R14, desc[UR24][R38.64] ;  /* 0x00000018260e4981 */ /* 0x0000a2000c1e1500 */
[----:B------:R-:W-:Y:S02]  /*2140*/  ISETP.LT.AND P4, PT, R199, R6, P0 ;  /* 0x00000006c700720c */ /* 0x000fe40000781270 */
[----:B------:R-:W-:Y:S02]  /*2150*/  PRMT R12, RZ, 0x7610, R12 ;  /* 0x00007610ff0c7816 */ /* 0x000fe4000000000c */
[----:B------:R-:W-:Y:S02]  /*2160*/  LEA.HI.X.SX32 R31, R71, R154, 0x1, P3 ;  /* 0x0000009a471f7211 */ /* 0x000fe400018f0eff */
[----:B------:R-:W-:Y:S02]  /*2170*/  LEA R32, P5, R73, R116, 0x1 ;  /* 0x0000007449207211 */ /* 0x000fe400078a08ff */
[----:B------:R-:W-:Y:S01]  /*2180*/  ISETP.GT.U32.AND P3, PT, R2, R45, PT ;  /* 0x0000002d0200720c */ /* 0x000fe20003f64070 */
[----:B------:R1:W2:Y:S01]  /*2190*/  @P2 LDG.E.U16 R12, desc[UR24][R30.64] ;  /* 0x000000181e0c2981 */ /* 0x0002a2000c1e1500 */
[----:B------:R-:W-:-:S02]  /*21a0*/  LOP3.LUT R44, R66, 0x3, R26, 0xfe, !PT ;  /* 0x00000003422c7812 */ /* 0x000fc400078efe1a */
[----:B------:R-:W-:Y:S02]  /*21b0*/  PRMT R11, RZ, 0x7610, R11 ;  /* 0x00007610ff0b7816 */ /* 0x000fe4000000000b */
[----:B------:R-:W-:Y:S02]  /*21c0*/  LEA.HI.X.SX32 R33, R73, R154, 0x1, P5 ;  /* 0x0000009a49217211 */ /* 0x000fe400028f0eff */
[----:B------:R-:W-:Y:S02]  /*21d0*/  LOP3.LUT R218, R0, 0x7c, RZ, 0xfc, !PT ;  /* 0x0000007c00da7812 */ /* 0x000fe400078efcff */
[----:B------:R-:W-:Y:S01]  /*21e0*/  ISETP.GT.U32.AND P2, PT, R2, R43, PT ;  /* 0x0000002b0200720c */ /* 0x000fe20003f44070 */
[----:B------:R3:W2:Y:S01]  /*21f0*/  @P4 LDG.E.U16 R11, desc[UR24][R32.64] ;  /* 0x00000018200b4981 */ /* 0x0006a2000c1e1500 */
[----:B0-----:R-:W-:Y:S01]  /*2200*/  IABS R39, R44 ;  /* 0x0000002c00277213 */ /* 0x001fe20000000000 */
[----:B------:R-:W-:Y:S01]  /*2210*/  IMAD R75, R4, 0x2, R75 ;  /* 0x00000002044b7824 */ /* 0x000fe200078e024b */
[----:B------:R-:W-:Y:S01]  /*2220*/  ISETP.LT.AND P4, PT, R218, R6, P0 ;  /* 0x00000006da00720c */ /* 0x000fe20000781270 */
[----:B------:R-:W-:-:S02]  /*2230*/  @!P3 IMAD.IADD R45, R45, 0x1, -R2 ;  /* 0x000000012d2db824 */ /* 0x000fc400078e0a02 */
[----:B------:R-:W-:Y:S01]  /*2240*/  IMAD.HI.U32 R7, R8, R39, RZ ;  /* 0x0000002708077227 */ /* 0x000fe200078e00ff */
[----:B-1----:R-:W-:Y:S02]  /*2250*/  LEA R30, P3, R75, R116, 0x1 ;  /* 0x000000744b1e7211 */ /* 0x002fe400078608ff */
[----:B------:R-:W-:Y:S01]  /*2260*/  LOP3.LUT R38, R66, 0x4, R26, 0xfe, !PT ;  /* 0x0000000442267812 */ /* 0x000fe200078efe1a */
[--C-:B------:R-:W-:Y:S01]  /*2270*/  IMAD.MOV R36, RZ, RZ, -R7.reuse ;  /* 0x000000ffff247224 */ /* 0x100fe200078e0a07 */
[----:B------:R-:W-:Y:S01]  /*2280*/  PRMT R7, RZ, 0x7610, R7 ;  /* 0x00007610ff077816 */ /* 0x000fe20000000007 */
[----:B------:R-:W-:Y:S01]  /*2290*/  @!P2 IMAD.IADD R43, R43, 0x1, -R2 ;  /* 0x000000012b2ba824 */ /* 0x000fe200078e0a02 */
[----:B------:R-:W-:Y:S02]  /*22a0*/  LEA.HI.X.SX32 R31, R75, R154, 0x1, P3 ;  /* 0x0000009a4b1f7211 */ /* 0x000fe400018f0eff */
[----:B---3--:R-:W-:Y:S02]  /*22b0*/  IABS R33, R38 ;  /* 0x0000002600217213 */ /* 0x008fe40000000000 */
[C---:B------:R-:W-:Y:S01]  /*22c0*/  ISETP.GT.U32.AND P6, PT, R2.reuse, R35, PT ;  /* 0x000000230200720c */ /* 0x040fe20003fc4070 */
[----:B------:R0:W3:Y:S01]  /*22d0*/  @P4 LDG.E.U16 R7, desc[UR24][R30.64] ;  /* 0x000000181e074981 */ /* 0x0000e2000c1e1500 */
[----:B------:R-:W-:Y:S01]  /*22e0*/  ISETP.GT.U32.AND P4, PT, R2, R43, PT ;  /* 0x0000002b0200720c */ /* 0x000fe20003f84070 */
[----:B------:R-:W-:Y:S01]  /*22f0*/  IMAD.HI.U32 R32, R8, R33, RZ ;  /* 0x0000002108207227 */ /* 0x000fe200078e00ff */
[----:B------:R-:W-:-:S03]  /*2300*/  ISETP.GE.AND P3, PT, R28, RZ, PT ;  /* 0x000000ff1c00720c */ /* 0x000fc60003f66270 */
[----:B------:R-:W-:Y:S02]  /*2310*/  IMAD.MOV R32, RZ, RZ, -R32 ;  /* 0x000000ffff207224 */ /* 0x000fe400078e0a20 */
[C---:B------:R-:W-:Y:S02]  /*2320*/  IMAD R28, R2.reuse, R36, R39 ;  /* 0x00000024021c7224 */ /* 0x040fe400078e0227 */
[C---:B------:R-:W-:Y:S02]  /*2330*/  IMAD R33, R2.reuse, R32, R33 ;  /* 0x0000002002217224 */ /* 0x040fe400078e0221 */
[--C-:B------:R-:W-:Y:S01]  /*2340*/  @!P6 IMAD.IADD R35, R35, 0x1, -R2.reuse ;  /* 0x000000012323e824 */ /* 0x100fe200078e0a02 */
[C---:B------:R-:W-:Y:S01]  /*2350*/  ISETP.GT.U32.AND P6, PT, R2.reuse, R28, PT ;  /* 0x0000001c0200720c */ /* 0x040fe20003fc4070 */
[----:B------:R-:W-:Y:S01]  /*2360*/  @!P4 IMAD.IADD R43, R43, 0x1, -R2 ;  /* 0x000000012b2bc824 */ /* 0x000fe200078e0a02 */
[C---:B------:R-:W-:Y:S02]  /*2370*/  ISETP.GT.U32.AND P5, PT, R2.reuse, R45, PT ;  /* 0x0000002d0200720c */ /* 0x040fe40003fa4070 */
[----:B------:R-:W-:-:S02]  /*2380*/  ISETP.GT.U32.AND P4, PT, R2, R33, PT ;  /* 0x000000210200720c */ /* 0x000fc40003f84070 */
[----:B------:R-:W-:Y:S02]  /*2390*/  ISETP.GE.AND P2, PT, R42, RZ, PT ;  /* 0x000000ff2a00720c */ /* 0x000fe40003f46270 */
[----:B------:R-:W-:-:S04]  /*23a0*/  LOP3.LUT R36, R66, 0x5, R26, 0xfe, !PT ;  /* 0x0000000542247812 */ /* 0x000fc800078efe1a */
[----:B0-----:R-:W-:Y:S01]  /*23b0*/  IABS R31, R36 ;  /* 0x00000024001f7213 */ /* 0x001fe20000000000 */
[--C-:B------:R-:W-:Y:S02]  /*23c0*/  @!P6 IMAD.IADD R28, R28, 0x1, -R2.reuse ;  /* 0x000000011c1ce824 */ /* 0x100fe400078e0a02 */
[--C-:B------:R-:W-:Y:S01]  /*23d0*/  @!P5 IMAD.IADD R45, R45, 0x1, -R2.reuse ;  /* 0x000000012d2dd824 */ /* 0x100fe200078e0a02 */
[C---:B------:R-:W-:Y:S01]  /*23e0*/  ISETP.GT.U32.AND P5, PT, R2.reuse, R35, PT ;  /* 0x000000230200720c */ /* 0x040fe20003fa4070 */
[----:B------:R-:W-:Y:S01]  /*23f0*/  @!P4 IMAD.IADD R33, R33, 0x1, -R2 ;  /* 0x000000012121c824 */ /* 0x000fe200078e0a02 */
[----:B------:R-:W-:Y:S01]  /*2400*/  ISETP.GT.U32.AND P6, PT, R2, R28, PT ;  /* 0x0000001c0200720c */ /* 0x000fe20003fc4070 */
[----:B------:R-:W-:Y:S01]  /*2410*/  IMAD.HI.U32 R30, R8, R31, RZ ;  /* 0x0000001f081e7227 */ /* 0x000fe200078e00ff */
[C-C-:B------:R-:W-:Y:S02]  /*2420*/  LOP3.LUT R40, R66.reuse, 0x6, R26.reuse, 0xfe, !PT ;  /* 0x0000000642287812 */ /* 0x140fe400078efe1a */
[----:B------:R-:W-:Y:S01]  /*2430*/  LOP3.LUT R42, R66, 0x7, R26, 0xfe, !PT ;  /* 0x00000007422a7812 */ /* 0x000fe200078efe1a */
[----:B------:R-:W-:Y:S01]  /*2440*/  @!P2 IMAD.MOV R43, RZ, RZ, -R43 ;  /* 0x000000ffff2ba224 */ /* 0x000fe200078e0a2b */
[----:B------:R-:W-:Y:S01]  /*2450*/  ISETP.GT.U32.AND P2, PT, R2, R33, PT ;  /* 0x000000210200720c */ /* 0x000fe20003f44070 */
[----:B------:R-:W-:Y:S01]  /*2460*/  IMAD.MOV R30, RZ, RZ, -R30 ;  /* 0x000000ffff1e7224 */ /* 0x000fe200078e0a1e */
[----:B------:R-:W-:-:S02]  /*2470*/  IABS R39, R40 ;  /* 0x0000002800277213 */ /* 0x000fc40000000000 */
[----:B------:R-:W-:Y:S01]  /*2480*/  IABS R41, R42 ;  /* 0x0000002a00297213 */ /* 0x000fe20000000000 */
[----:B------:R-:W-:Y:S01]  /*2490*/  IMAD R31, R2, R30, R31 ;  /* 0x0000001e021f7224 */ /* 0x000fe200078e021f */
[----:B------:R-:W-:Y:S01]  /*24a0*/  ISETP.GE.AND P4, PT, R38, RZ, PT ;  /* 0x000000ff2600720c */ /* 0x000fe20003f86270 */
[----:B------:R-:W-:Y:S01]  /*24b0*/  @!P3 IMAD.MOV R45, RZ, RZ, -R45 ;  /* 0x000000ffff2db224 */ /* 0x000fe200078e0a2d */
[----:B------:R-:W-:Y:S01]  /*24c0*/  ISETP.GE.AND P3, PT, R34, RZ, PT ;  /* 0x000000ff2200720c */ /* 0x000fe20003f66270 */
[----:B------:R-:W-:-:S04]  /*24d0*/  IMAD.HI.U32 R30, R8, R39, RZ ;  /* 0x00000027081e7227 */ /* 0x000fc800078e00ff */
[----:B------:R-:W-:Y:S01]  /*24e0*/  @!P5 IMAD.IADD R35, R35, 0x1, -R2 ;  /* 0x000000012323d824 */ /* 0x000fe200078e0a02 */
[----:B------:R-:W-:Y:S01]  /*24f0*/  ISETP.GE.AND P5, PT, R44, RZ, PT ;  /* 0x000000ff2c00720c */ /* 0x000fe20003fa6270 */
[----:B------:R-:W-:-:S04]  /*2500*/  IMAD.HI.U32 R34, R8, R41, RZ ;  /* 0x0000002908227227 */ /* 0x000fc800078e00ff */
[----:B------:R-:W-:Y:S01]  /*2510*/  @!P6 IMAD.IADD R28, R28, 0x1, -R2 ;  /* 0x000000011c1ce824 */ /* 0x000fe200078e0a02 */
[C---:B------:R-:W-:Y:S01]  /*2520*/  ISETP.GT.U32.AND P6, PT, R2.reuse, R31, PT ;  /* 0x0000001f0200720c */ /* 0x040fe20003fc4070 */
[----:B------:R-:W-:Y:S02]  /*2530*/  IMAD.MOV R30, RZ, RZ, -R30 ;  /* 0x000000ffff1e7224 */ /* 0x000fe400078e0a1e */
[----:B------:R-:W-:Y:S02]  /*2540*/  IMAD.MOV R34, RZ, RZ, -R34 ;  /* 0x000000ffff227224 */ /* 0x000fe400078e0a22 */
[----:B------:R-:W-:Y:S02]  /*2550*/  @!P2 IMAD.IADD R33, R33, 0x1, -R2 ;  /* 0x000000012121a824 */ /* 0x000fe400078e0a02 */
[C---:B------:R-:W-:Y:S02]  /*2560*/  IMAD R32, R2.reuse, R30, R39 ;  /* 0x0000001e02207224 */ /* 0x040fe400078e0227 */
[----:B------:R-:W-:-:S02]  /*2570*/  IMAD R39, R2, R34, R41 ;  /* 0x0000002202277224 */ /* 0x000fc400078e0229 */
[----:B------:R-:W-:Y:S01]  /*2580*/  IMAD.MOV.U32 R30, RZ, RZ, R33 ;  /* 0x000000ffff1e7224 */ /* 0x000fe200078e0021 */
[C---:B------:R-:W-:Y:S01]  /*2590*/  ISETP.GT.U32.AND P2, PT, R2.reuse, R32, PT ;  /* 0x000000200200720c */ /* 0x040fe20003f44070 */
[----:B------:R-:W-:Y:S02]  /*25a0*/  @!P5 IMAD.MOV R28, RZ, RZ, -R28 ;  /* 0x000000ffff1cd224 */ /* 0x000fe400078e0a1c */
[----:B------:R-:W-:Y:S01]  /*25b0*/  @!P4 IMAD.MOV R30, RZ, RZ, -R30 ;  /* 0x000000ffff1ec224 */ /* 0x000fe200078e0a1e */
[----:B------:R-:W-:Y:S01]  /*25c0*/  ISETP.GT.U32.AND P4, PT, R2, R39, PT ;  /* 0x000000270200720c */ /* 0x000fe20003f84070 */
[----:B------:R-:W-:Y:S01]  /*25d0*/  @!P6 IMAD.IADD R31, R31, 0x1, -R2 ;  /* 0x000000011f1fe824 */ /* 0x000fe200078e0a02 */
[----:B------:R-:W-:Y:S02]  /*25e0*/  ISETP.GE.AND P5, PT, R40, RZ, PT ;  /* 0x000000ff2800720c */ /* 0x000fe40003fa6270 */
[----:B------:R-:W-:Y:S02]  /*25f0*/  LOP3.LUT R40, R66, 0x8, R26, 0xfe, !PT ;  /* 0x0000000842287812 */ /* 0x000fe400078efe1a */
[----:B------:R-:W-:-:S02]  /*2600*/  ISETP.GT.U32.AND P6, PT, R2, R31, PT ;  /* 0x0000001f0200720c */ /* 0x000fc40003fc4070 */
[----:B------:R-:W-:Y:S01]  /*2610*/  IABS R41, R40 ;  /* 0x0000002800297213 */ /* 0x000fe20000000000 */
[----:B------:R-:W-:Y:S01]  /*2620*/  @!P3 IMAD.MOV R35, RZ, RZ, -R35 ;  /* 0x000000ffff23b224 */ /* 0x000fe200078e0a23 */
[--C-:B------:R-:W-:Y:S02]  /*2630*/  LOP3.LUT R44, R66, 0x9, R26.reuse, 0xfe, !PT ;  /* 0x00000009422c7812 */ /* 0x100fe400078efe1a */
[----:B------:R-:W-:Y:S01]  /*2640*/  ISETP.GE.AND P3, PT, R36, RZ, PT ;  /* 0x000000ff2400720c */ /* 0x000fe20003f66270 */
[----:B------:R-:W-:Y:S01]  /*2650*/  IMAD.HI.U32 R33, R8, R41, RZ ;  /* 0x0000002908217227 */ /* 0x000fe200078e00ff */
[C-C-:B------:R-:W-:Y:S02]  /*2660*/  LOP3.LUT R48, R66.reuse, 0xb, R26.reuse, 0xfe, !PT ;  /* 0x0000000b42307812 */ /* 0x140fe400078efe1a */
[----:B------:R-:W-:Y:S01]  /*2670*/  LOP3.LUT R46, R66, 0xa, R26, 0xfe, !PT ;  /* 0x0000000a422e7812 */ /* 0x000fe200078efe1a */
[--C-:B------:R-:W-:Y:S01]  /*2680*/  @!P2 IMAD.IADD R32, R32, 0x1, -R2.reuse ;  /* 0x000000012020a824 */ /* 0x100fe200078e0a02 */
[----:B------:R-:W-:Y:S01]  /*2690*/  IABS R47, R44 ;  /* 0x0000002c002f7213 */ /* 0x000fe20000000000 */
[----:B------:R-:W-:Y:S01]  /*26a0*/  @!P4 IMAD.IADD R39, R39, 0x1, -R2 ;  /* 0x000000012727c824 */ /* 0x000fe200078e0a02 */
[----:B------:R-:W-:Y:S01]  /*26b0*/  IABS R36, R48 ;  /* 0x0000003000247213 */ /* 0x000fe20000000000 */
[----:B------:R-:W-:Y:S01]  /*26c0*/  IMAD.MOV R34, RZ, RZ, -R33 ;  /* 0x000000ffff227224 */ /* 0x000fe200078e0a21 */
[----:B------:R-:W-:Y:S01]  /*26d0*/  IABS R49, R46 ;  /* 0x0000002e00317213 */ /* 0x000fe20000000000 */
[----:B------:R-:W-:Y:S01]  /*26e0*/  IMAD.HI.U32 R33, R8, R47, RZ ;  /* 0x0000002f08217227 */ /* 0x000fe200078e00ff */
[----:B------:R-:W-:-:S02]  /*26f0*/  ISETP.GT.U32.AND P2, PT, R2, R32, PT ;  /* 0x000000200200720c */ /* 0x000fc40003f44070 */
[C---:B------:R-:W-:Y:S01]  /*2700*/  ISETP.GT.U32.AND P4, PT, R2.reuse, R39, PT ;  /* 0x000000270200720c */ /* 0x040fe20003f84070 */
[----:B------:R-:W-:Y:S02]  /*2710*/  @!P6 IMAD.IADD R31, R31, 0x1, -R2 ;  /* 0x000000011f1fe824 */ /* 0x000fe400078e0a02 */
[----:B------:R-:W-:Y:S02]  /*2720*/  IMAD R34, R2, R34, R41 ;  /* 0x0000002202227224 */ /* 0x000fe400078e0229 */
[----:B------:R-:W-:Y:S02]  /*2730*/  IMAD.MOV.U32 R41, RZ, RZ, R36 ;  /* 0x000000ffff297224 */ /* 0x000fe400078e0024 */
[----:B------:R-:W-:Y:S01]  /*2740*/  IMAD.HI.U32 R36, R8, R49, RZ ;  /* 0x0000003108247227 */ /* 0x000fe200078e00ff */
[----:B------:R-:W-:-:S03]  /*2750*/  ISETP.GE.AND P6, PT, R42, RZ, PT ;  /* 0x000000ff2a00720c */ /* 0x000fc60003fc6270 */
[----:B------:R-:W-:Y:S02]  /*2760*/  IMAD.MOV R38, RZ, RZ, -R33 ;  /* 0x000000ffff267224 */ /* 0x000fe400078e0a21 */
[----:B------:R-:W-:Y:S01]  /*2770*/  @!P3 IMAD.MOV R31, RZ, RZ, -R31 ;  /* 0x000000ffff1fb224 */ /* 0x000fe200078e0a1f */
[----:B------:R-:W-:Y:S01]  /*2780*/  ISETP.GE.AND P3, PT, R40, RZ, PT ;  /* 0x000000ff2800720c */ /* 0x000fe20003f66270 */
[----:B------:R-:W-:-:S04]  /*2790*/  IMAD.HI.U32 R33, R8, R41, RZ ;  /* 0x0000002908217227 */ /* 0x000fc800078e00ff */
[----:B------:R-:W-:Y:S02]  /*27a0*/  IMAD.MOV R40, RZ, RZ, -R36 ;  /* 0x000000ffff287224 */ /* 0x000fe400078e0a24 */
[----:B------:R-:W-:Y:S02]  /*27b0*/  IMAD R36, R2, R38, R47 ;  /* 0x0000002602247224 */ /* 0x000fe400078e022f */
[----:B------:R-:W-:Y:S02]  /*27c0*/  IMAD.MOV R33, RZ, RZ, -R33 ;  /* 0x000000ffff217224 */ /* 0x000fe400078e0a21 */
[--C-:B------:R-:W-:Y:S02]  /*27d0*/  @!P2 IMAD.IADD R32, R32, 0x1, -R2.reuse ;  /* 0x000000012020a824 */ /* 0x100fe400078e0a02 */
[C---:B------:R-:W-:Y:S02]  /*27e0*/  IMAD R38, R2.reuse, R40, R49 ;  /* 0x0000002802267224 */ /* 0x040fe400078e0231 */
[----:B------:R-:W-:Y:S01]  /*27f0*/  @!P4 IMAD.IADD R39, R39, 0x1, -R2 ;  /* 0x000000012727c824 */ /* 0x000fe200078e0a02 */
[C---:B------:R-:W-:Y:S01]  /*2800*/  ISETP.GT.U32.AND P4, PT, R2.reuse, R36, PT ;  /* 0x000000240200720c */ /* 0x040fe20003f84070 */
[C---:B------:R-:W-:Y:S01]  /*2810*/  IMAD R41, R2.reuse, R33, R41 ;  /* 0x0000002102297224 */ /* 0x040fe200078e0229 */
[----:B------:R-:W-:Y:S01]  /*2820*/  ISETP.GT.U32.AND P2, PT, R2, R34, PT ;  /* 0x000000220200720c */ /* 0x000fe20003f44070 */
[----:B------:R-:W-:-:S02]  /*2830*/  IMAD.MOV.U32 R33, RZ, RZ, R39 ;  /* 0x000000ffff217224 */ /* 0x000fc400078e0027 */
[----:B------:R-:W-:Y:S01]  /*2840*/  @!P5 IMAD.MOV R32, RZ, RZ, -R32 ;  /* 0x000000ffff20d224 */ /* 0x000fe200078e0a20 */
[C---:B------:R-:W-:Y:S01]  /*2850*/  ISETP.GT.U32.AND P5, PT, R2.reuse, R38, PT ;  /* 0x000000260200720c */ /* 0x040fe20003fa4070 */
[----:B------:R-:W-:Y:S01]  /*2860*/  @!P6 IMAD.MOV R33, RZ, RZ, -R33 ;  /* 0x000000ffff21e224 */ /* 0x000fe200078e0a21 */
[----:B------:R-:W-:Y:S02]  /*2870*/  ISETP.GT.U32.AND P6, PT, R2, R41, PT ;  /* 0x000000290200720c */ /* 0x000fe40003fc4070 */
[C-C-:B------:R-:W-:Y:S02]  /*2880*/  LOP3.LUT R50, R66.reuse, 0xc, R26.reuse, 0xfe, !PT ;  /* 0x0000000c42327812 */ /* 0x140fe400078efe1a */
[----:B------:R-:W-:Y:S01]  /*2890*/  LOP3.LUT R52, R66, 0xd, R26, 0xfe, !PT ;  /* 0x0000000d42347812 */ /* 0x000fe200078efe1a */
[--C-:B------:R-:W-:Y:S01]  /*28a0*/  @!P4 IMAD.IADD R36, R36, 0x1, -R2.reuse ;  /* 0x000000012424c824 */ /* 0x100fe200078e0a02 */
[----:B------:R-:W-:Y:S01]  /*28b0*/  IABS R47, R50 ;  /* 0x00000032002f7213 */ /* 0x000fe20000000000 */
[----:B------:R-:W-:Y:S01]  /*28c0*/  @!P2 IMAD.IADD R34, R34, 0x1, -R2 ;  /* 0x000000012222a824 */ /* 0x000fe200078e0a02 */
[----:B------:R-:W-:-:S03]  /*28d0*/  IABS R49, R52 ;  /* 0x0000003400317213 */ /* 0x000fc60000000000 */
[----:B------:R-:W-:Y:S01]  /*28e0*/  @!P5 IMAD.IADD R38, R38, 0x1, -R2 ;  /* 0x000000012626d824 */ /* 0x000fe200078e0a02 */
[----:B------:R-:W-:Y:S01]  /*28f0*/  ISETP.GT.U32.AND P5, PT, R2, R36, PT ;  /* 0x000000240200720c */ /* 0x000fe20003fa4070 */
[----:B------:R-:W-:Y:S01]  /*2900*/  IMAD.HI.U32 R40, R8, R47, RZ ;  /* 0x0000002f08287227 */ /* 0x000fe200078e00ff */
[----:B------:R-:W-:-:S03]  /*2910*/  ISETP.GT.U32.AND P2, PT, R2, R34, PT ;  /* 0x000000220200720c */ /* 0x000fc60003f44070 */
[----:B------:R-:W-:Y:S01]  /*2920*/  @!P6 IMAD.IADD R41, R41, 0x1, -R2 ;  /* 0x000000012929e824 */ /* 0x000fe200078e0a02 */
[----:B------:R-:W-:Y:S01]  /*2930*/  ISETP.GT.U32.AND P6, PT, R2, R38, PT ;  /* 0x000000260200720c */ /* 0x000fe20003fc4070 */
[----:B------:R-:W-:-:S04]  /*2940*/  IMAD.HI.U32 R42, R8, R49, RZ ;  /* 0x00000031082a7227 */ /* 0x000fc800078e00ff */
[----:B------:R-:W-:Y:S01]  /*2950*/  IMAD.MOV R40, RZ, RZ, -R40 ;  /* 0x000000ffff287224 */ /* 0x000fe200078e0a28 */
[----:B------:R-:W-:Y:S01]  /*2960*/  ISETP.GE.AND P4, PT, R46, RZ, PT ;  /* 0x000000ff2e00720c */ /* 0x000fe20003f86270 */
[----:B------:R-:W-:Y:S01]  /*2970*/  IMAD.MOV R42, RZ, RZ, -R42 ;  /* 0x000000ffff2a7224 */ /* 0x000fe200078e0a2a */
[--C-:B------:R-:W-:Y:S01]  /*2980*/  LOP3.LUT R46, R66, 0xe, R26.reuse, 0xfe, !PT ;  /* 0x0000000e422e7812 */ /* 0x100fe200078efe1a */
[----:B------:R-:W-:Y:S01]  /*2990*/  IMAD R40, R2, R40, R47 ;  /* 0x0000002802287224 */ /* 0x000fe200078e022f */
[----:B------:R-:W-:Y:S01]  /*29a0*/  LOP3.LUT R54, R66, 0xf, R26, 0xfe, !PT ;  /* 0x0000000f42367812 */ /* 0x000fe200078efe1a */
[----:B------:R-:W-:Y:S01]  /*29b0*/  IMAD R47, R2, R42, R49 ;  /* 0x0000002a022f7224 */ /* 0x000fe200078e0231 */
[----:B------:R-:W-:Y:S01]  /*29c0*/  IABS R49, R46 ;  /* 0x0000002e00317213 */ /* 0x000fe20000000000 */
[--C-:B------:R-:W-:Y:S01]  /*29d0*/  @!P5 IMAD.IADD R36, R36, 0x1, -R2.reuse ;  /* 0x000000012424d824 */ /* 0x100fe200078e0a02 */
[----:B------:R-:W-:Y:S01]  /*29e0*/  ISETP.GT.U32.AND P5, PT, R2, R40, PT ;  /* 0x000000280200720c */ /* 0x000fe20003fa4070 */
[--C-:B------:R-:W-:Y:S01]  /*29f0*/  @!P2 IMAD.IADD R34, R34, 0x1, -R2.reuse ;  /* 0x000000012222a824 */ /* 0x100fe200078e0a02 */
[----:B------:R-:W-:Y:S01]  /*2a00*/  IABS R51, R54 ;  /* 0x0000003600337213 */ /* 0x000fe20000000000 */
[----:B------:R-:W-:Y:S01]  /*2a10*/  @!P6 IMAD.IADD R38, R38, 0x1, -R2 ;  /* 0x000000012626e824 */ /* 0x000fe200078e0a02 */
[----:B------:R-:W-:Y:S01]  /*2a20*/  ISETP.GT.U32.AND P6, PT, R2, R47, PT ;  /* 0x0000002f0200720c */ /* 0x000fe20003fc4070 */
[----:B------:R-:W-:Y:S01]  /*2a30*/  IMAD.HI.U32 R39, R8, R49, RZ ;  /* 0x0000003108277227 */ /* 0x000fe200078e00ff */
[----:B------:R-:W-:-:S03]  /*2a40*/  LOP3.LUT R56, R66, 0x10, R26, 0xfe, !PT ;  /* 0x0000001042387812 */ /* 0x000fc600078efe1a */
[----:B------:R-:W-:Y:S01]  /*2a50*/  @!P3 IMAD.MOV R34, RZ, RZ, -R34 ;  /* 0x000000ffff22b224 */ /* 0x000fe200078e0a22 */
[----:B------:R-:W-:Y:S01]  /*2a60*/  ISETP.GT.U32.AND P3, PT, R2, R41, PT ;  /* 0x000000290200720c */ /* 0x000fe20003f64070 */
[----:B------:R-:W-:Y:S01]  /*2a70*/  IMAD.HI.U32 R42, R8, R51, RZ ;  /* 0x00000033082a7227 */ /* 0x000fe200078e00ff */
[----:B------:R-:W-:-:S03]  /*2a80*/  ISETP.GE.AND P2, PT, R44, RZ, PT ;  /* 0x000000ff2c00720c */ /* 0x000fc60003f46270 */
[----:B------:R-:W-:Y:S02]  /*2a90*/  IMAD.MOV R39, RZ, RZ, -R39 ;  /* 0x000000ffff277224 */ /* 0x000fe400078e0a27 */
[----:B------:R-:W-:Y:S01]  /*2aa0*/  IMAD.MOV R44, RZ, RZ, -R42 ;  /* 0x000000ffff2c7224 */ /* 0x000fe200078e0a2a */
[----:B------:R-:W-:Y:S01]  /*2ab0*/  IABS R53, R56 ;  /* 0x0000003800357213 */ /* 0x000fe20000000000 */
[----:B------:R-:W-:Y:S02]  /*2ac0*/  IMAD R42, R2, R39, R49 ;  /* 0x00000027022a7224 */ /* 0x000fe400078e0231 */
[--C-:B------:R-:W-:Y:S02]  /*2ad0*/  @!P5 IMAD.IADD R40, R40, 0x1, -R2.reuse ;  /* 0x000000012828d824 */ /* 0x100fe400078e0a02 */
[----:B------:R-:W-:Y:S01]  /*2ae0*/  @!P6 IMAD.IADD R47, R47, 0x1, -R2 ;  /* 0x000000012f2fe824 */ /* 0x000fe200078e0a02 */
[----:B------:R-:W-:Y:S01]  /*2af0*/  ISETP.GT.U32.AND P5, PT, R2, R42, PT ;  /* 0x0000002a0200720c */ /* 0x000fe20003fa4070 */
[----:B------:R-:W-:Y:S01]  /*2b00*/  IMAD.HI.U32 R39, R8, R53, RZ ;  /* 0x0000003508277227 */ /* 0x000fe200078e00ff */
[----:B------:R-:W-:-:S02]  /*2b10*/  ISETP.GT.U32.AND P6, PT, R2, R40, PT ;  /* 0x000000280200720c */ /* 0x000fc40003fc4070 */
[----:B------:R-:W-:Y:S01]  /*2b20*/  LOP3.LUT R58, R66, 0x11, R26, 0xfe, !PT ;  /* 0x00000011423a7812 */ /* 0x000fe200078efe1a */
[----:B------:R-:W-:Y:S01]  /*2b30*/  @!P3 IMAD.IADD R41, R41, 0x1, -R2 ;  /* 0x000000012929b824 */ /* 0x000fe200078e0a02 */
[----:B------:R-:W-:Y:S01]  /*2b40*/  ISETP.GE.AND P3, PT, R48, RZ, PT ;  /* 0x000000ff3000720c */ /* 0x000fe20003f66270 */
[C---:B------:R-:W-:Y:S02]  /*2b50*/  IMAD R49, R2.reuse, R44, R51 ;  /* 0x0000002c02317224 */ /* 0x040fe400078e0233 */
[----:B------:R-:W-:Y:S01]  /*2b60*/  IMAD.MOV R51, RZ, RZ, -R39 ;  /* 0x000000ffff337224 */ /* 0x000fe200078e0a27 */
[----:B------:R-:W-:Y:S01]  /*2b70*/  IABS R55, R58 ;  /* 0x0000003a00377213 */ /* 0x000fe20000000000 */
[----:B------:R-:W-:Y:S01]  /*2b80*/  @!P2 IMAD.MOV R36, RZ, RZ, -R36 ;  /* 0x000000ffff24a224 */ /* 0x000fe200078e0a24 */
[C---:B------:R-:W-:Y:S01]  /*2b90*/  ISETP.GT.U32.AND P2, PT, R2.reuse, R47, PT ;  /* 0x0000002f0200720c */ /* 0x040fe20003f44070 */
[----:B------:R-:W-:Y:S01]  /*2ba0*/  IMAD R51, R2, R51, R53 ;  /* 0x0000003302337224 */ /* 0x000fe200078e0235 */
[----:B------:R-:W-:Y:S01]  /*2bb0*/  LOP3.LUT R48, R66, 0x12, R26, 0xfe, !PT ;  /* 0x0000001242307812 */ /* 0x000fe200078efe1a */
[----:B------:R-:W-:-:S02]  /*2bc0*/  IMAD.MOV.U32 R39, RZ, RZ, R41 ;  /* 0x000000ffff277224 */ /* 0x000fc400078e0029 */
[----:B------:R-:W-:-:S04]  /*2bd0*/  IMAD.HI.U32 R41, R8, R55, RZ ;  /* 0x0000003708297227 */ /* 0x000fc800078e00ff */
[--C-:B------:R-:W-:Y:S02]  /*2be0*/  @!P5 IMAD.IADD R42, R42, 0x1, -R2.reuse ;  /* 0x000000012a2ad824 */ /* 0x100fe400078e0a02 */
[--C-:B------:R-:W-:Y:S01]  /*2bf0*/  @!P6 IMAD.IADD R40, R40, 0x1, -R2.reuse ;  /* 0x000000012828e824 */ /* 0x100fe200078e0a02 */
[----:B------:R-:W-:Y:S02]  /*2c00*/  ISETP.GT.U32.AND P6, PT, R2, R51, PT ;  /* 0x000000330200720c */ /* 0x000fe40003fc4070 */
[----:B------:R-:W-:Y:S01]  /*2c10*/  ISETP.GE.AND P5, PT, R50, RZ, PT ;  /* 0x000000ff3200720c */ /* 0x000fe20003fa6270 */
[----:B------:R-:W-:Y:S01]  /*2c20*/  @!P3 IMAD.MOV R39, RZ, RZ, -R39 ;  /* 0x000000ffff27b224 */ /* 0x000fe200078e0a27 */
[----:B------:R-:W-:Y:S01]  /*2c30*/  IABS R44, R48 ;  /* 0x00000030002c7213 */ /* 0x000fe20000000000 */
[----:B------:R-:W-:Y:S01]  /*2c40*/  IMAD.MOV R41, RZ, RZ, -R41 ;  /* 0x000000ffff297224 */ /* 0x000fe200078e0a29 */
[----:B------:R-:W-:Y:S01]  /*2c50*/  ISETP.GT.U32.AND P3, PT, R2, R42, PT ;  /* 0x0000002a0200720c */ /* 0x000fe20003f64070 */
[----:B------:R-:W-:Y:S01]  /*2c60*/  @!P2 IMAD.IADD R47, R47, 0x1, -R2 ;  /* 0x000000012f2fa824 */ /* 0x000fe200078e0a02 */
[----:B------:R-:W-:Y:S01]  /*2c70*/  ISETP.GE.AND P2, PT, R52, RZ, PT ;  /* 0x000000ff3400720c */ /* 0x000fe20003f46270 */
[----:B------:R-:W-:-:S02]  /*2c80*/  IMAD R53, R2, R41, R55 ;  /* 0x0000002902357224 */ /* 0x000fc400078e0237 */
[----:B------:R-:W-:Y:S02]  /*2c90*/  IMAD.MOV.U32 R55, RZ, RZ, R44 ;  /* 0x000000ffff377224 */ /* 0x000fe400078e002c */
[----:B------:R-:W-:Y:S01]  /*2ca0*/  @!P4 IMAD.MOV R38, RZ, RZ, -R38 ;  /* 0x000000ffff26c224 */ /* 0x000fe200078e0a26 */
[----:B------:R-:W-:Y:S01]  /*2cb0*/  ISETP.GT.U32.AND P4, PT, R2, R49, PT ;  /* 0x000000310200720c */ /* 0x000fe20003f84070 */
[----:B------:R-:W-:Y:S01]  /*2cc0*/  IMAD.HI.U32 R41, R8, R55, RZ ;  /* 0x0000003708297227 */ /* 0x000fe200078e00ff */
[----:B------:R-:W-:-:S03]  /*2cd0*/  LOP3.LUT R50, R66, 0x13, R26, 0xfe, !PT ;  /* 0x0000001342327812 */ /* 0x000fc600078efe1a */
[----:B------:R-:W-:Y:S02]  /*2ce0*/  @!P6 IMAD.IADD R51, R51, 0x1, -R2 ;  /* 0x000000013333e824 */ /* 0x000fe400078e0a02 */
[----:B------:R-:W-:Y:S01]  /*2cf0*/  @!P5 IMAD.MOV R40, RZ, RZ, -R40 ;  /* 0x000000ffff28d224 */ /* 0x000fe200078e0a28 */
[----:B------:R-:W-:Y:S01]  /*2d00*/  ISETP.GE.AND P5, PT, R46, RZ, PT ;  /* 0x000000ff2e00720c */ /* 0x000fe20003fa6270 */
[----:B------:R-:W-:Y:S01]  /*2d10*/  IMAD.MOV R46, RZ, RZ, -R41 ;  /* 0x000000ffff2e7224 */ /* 0x000fe200078e0a29 */
[----:B------:R-:W-:Y:S01]  /*2d20*/  IABS R57, R50 ;  /* 0x0000003200397213 */ /* 0x000fe20000000000 */
[----:B------:R-:W-:Y:S01]  /*2d30*/  @!P3 IMAD.IADD R42, R42, 0x1, -R2 ;  /* 0x000000012a2ab824 */ /* 0x000fe200078e0a02 */
[C---:B------:R-:W-:Y:S01]  /*2d40*/  ISETP.GT.U32.AND P3, PT, R2.reuse, R53, PT ;  /* 0x000000350200720c */ /* 0x040fe20003f64070 */
[----:B------:R-:W-:Y:S01]  /*2d50*/  IMAD.MOV.U32 R41, RZ, RZ, R47 ;  /* 0x000000ffff297224 */ /* 0x000fe200078e002f */
[----:B------:R-:W-:Y:S01]  /*2d60*/  ISETP.GT.U32.AND P6, PT, R2, R51, PT ;  /* 0x000000330200720c */ /* 0x000fe20003fc4070 */
[----:B------:R-:W-:-:S04]  /*2d70*/  IMAD.HI.U32 R44, R8, R57, RZ ;  /* 0x00000039082c7227 */ /* 0x000fc800078e00ff */
[----:B------:R-:W-:Y:S01]  /*2d80*/  @!P2 IMAD.MOV R41, RZ, RZ, -R41 ;  /* 0x000000ffff29a224 */ /* 0x000fe200078e0a29 */
[----:B------:R-:W-:Y:S01]  /*2d90*/  ISETP.GE.AND P2, PT, R56, RZ, PT ;  /* 0x000000ff3800720c */ /* 0x000fe20003f46270 */
[----:B------:R-:W-:Y:S02]  /*2da0*/  @!P4 IMAD.IADD R49, R49, 0x1, -R2 ;  /* 0x000000013131c824 */ /* 0x000fe400078e0a02 */
[----:B------:R-:W-:Y:S02]  /*2db0*/  IMAD.MOV R44, RZ, RZ, -R44 ;  /* 0x000000ffff2c7224 */ /* 0x000fe400078e0a2c */
[C---:B------:R-:W-:Y:S01]  /*2dc0*/  IMAD R47, R2.reuse, R46, R55 ;  /* 0x0000002e022f7224 */ /* 0x040fe200078e0237 */
[----:B------:R-:W-:Y:S01]  /*2dd0*/  ISETP.GT.U32.AND P4, PT, R2, R49, PT ;  /* 0x000000310200720c */ /* 0x000fe20003f84070 */
[--C-:B------:R-:W-:Y:S02]  /*2de0*/  @!P3 IMAD.IADD R53, R53, 0x1, -R2.reuse ;  /* 0x000000013535b824 */ /* 0x100fe400078e0a02 */
[----:B------:R-:W-:-:S02]  /*2df0*/  @!P6 IMAD.IADD R51, R51, 0x1, -R2 ;  /* 0x000000013333e824 */ /* 0x000fc400078e0a02 */
[C---:B------:R-:W-:Y:S01]  /*2e00*/  IMAD R55, R2.reuse, R44, R57 ;  /* 0x0000002c02377224 */ /* 0x040fe200078e0239 */
[----:B------:R-:W-:Y:S01]  /*2e10*/  ISETP.GT.U32.AND P3, PT, R2, R53, PT ;  /* 0x000000350200720c */ /* 0x000fe20003f64070 */
[----:B------:R-:W-:-:S03]  /*2e20*/  @!P2 IMAD.MOV R51, RZ, RZ, -R51 ;  /* 0x000000ffff33a224 */ /* 0x000fc600078e0a33 */
[----:B------:R-:W-:Y:S01]  /*2e30*/  ISETP.GT.U32.AND P2, PT, R2, R55, PT ;  /* 0x000000370200720c */ /* 0x000fe20003f44070 */
[----:B------:R-:W-:Y:S01]  /*2e40*/  @!P5 IMAD.MOV R42, RZ, RZ, -R42 ;  /* 0x000000ffff2ad224 */ /* 0x000fe200078e0a2a */
[----:B------:R-:W-:Y:S01]  /*2e50*/  ISETP.GE.AND P5, PT, R58, RZ, PT ;  /* 0x000000ff3a00720c */ /* 0x000fe20003fa6270 */
[----:B------:R-:W-:Y:S01]  /*2e60*/  @!P4 IMAD.IADD R49, R49, 0x1, -R2 ;  /* 0x000000013131c824 */ /* 0x000fe200078e0a02 */
[----:B------:R-:W-:Y:S02]  /*2e70*/  ISETP.GE.AND P4, PT, R54, RZ, PT ;  /* 0x000000ff3600720c */ /* 0x000fe40003f86270 */
[----:B------:R-:W-:-:S03]  /*2e80*/  LOP3.LUT R44, R66, 0x14, R26, 0xfe, !PT ;  /* 0x00000014422c7812 */ /* 0x000fc600078efe1a */
[----:B------:R-:W-:Y:S01]  /*2e90*/  @!P3 IMAD.IADD R53, R53, 0x1, -R2 ;  /* 0x000000013535b824 */ /* 0x000fe200078e0a02 */
[----:B------:R-:W-:-:S03]  /*2ea0*/  IABS R57, R44 ;  /* 0x0000002c00397213 */ /* 0x000fc60000000000 */
[----:B------:R-:W-:Y:S02]  /*2eb0*/  @!P2 IMAD.IADD R55, R55, 0x1, -R2 ;  /* 0x000000013737a824 */ /* 0x000fe400078e0a02 */
[----:B------:R-:W-:Y:S01]  /*2ec0*/  @!P5 IMAD.MOV R53, RZ, RZ, -R53 ;  /* 0x000000ffff35d224 */ /* 0x000fe200078e0a35 */
[----:B------:R-:W-:Y:S01]  /*2ed0*/  ISETP.GE.AND P5, PT, R44, RZ, PT ;  /* 0x000000ff2c00720c */ /* 0x000fe20003fa6270 */
[----:B------:R-:W-:Y:S01]  /*2ee0*/  IMAD.HI.U32 R44, R8, R57, RZ ;  /* 0x00000039082c7227 */ /* 0x000fe200078e00ff */
[----:B------:R-:W-:-:S03]  /*2ef0*/  ISETP.GT.U32.AND P2, PT, R2, R55, PT ;  /* 0x000000370200720c */ /* 0x000fc60003f44070 */
[----:B------:R-:W-:Y:S01]  /*2f00*/  @!P4 IMAD.MOV R49, RZ, RZ, -R49 ;  /* 0x000000ffff31c224 */ /* 0x000fe200078e0a31 */
[----:B------:R-:W-:Y:S01]  /*2f10*/  ISETP.GE.AND P4, PT, R48, RZ, PT ;  /* 0x000000ff3000720c */ /* 0x000fe20003f86270 */
[----:B------:R-:W-:-:S04]  /*2f20*/  IMAD.MOV R48, RZ, RZ, -R44 ;  /* 0x000000ffff307224 */ /* 0x000fc800078e0a2c */
[----:B------:R-:W-:-:S04]  /*2f30*/  IMAD R57, R2, R48, R57 ;  /* 0x0000003002397224 */ /* 0x000fc800078e0239 */
[----:B------:R-:W-:Y:S01]  /*2f40*/  @!P2 IMAD.IADD R55, R55, 0x1, -R2 ;  /* 0x000000013737a824 */ /* 0x000fe200078e0a02 */
[----:B------:R-:W-:Y:S02]  /*2f50*/  ISETP.GT.U32.AND P2, PT, R2, R57, PT ;  /* 0x000000390200720c */ /* 0x000fe40003f44070 */
[----:B------:R-:W-:Y:S02]  /*2f60*/  ISETP.GE.AND P3, PT, R50, RZ, PT ;  /* 0x000000ff3200720c */ /* 0x000fe40003f66270 */
[C-C-:B------:R-:W-:Y:S02]  /*2f70*/  LOP3.LUT R50, R66.reuse, 0x15, R26.reuse, 0xfe, !PT ;  /* 0x0000001542327812 */ /* 0x140fe400078efe1a */
[----:B------:R-:W-:Y:S02]  /*2f80*/  LOP3.LUT R52, R66, 0x16, R26, 0xfe, !PT ;  /* 0x0000001642347812 */ /* 0x000fe400078efe1a */
[----:B------:R-:W-:Y:S02]  /*2f90*/  IABS R59, R50 ;  /* 0x00000032003b7213 */ /* 0x000fe40000000000 */
[----:B------:R-:W-:-:S03]  /*2fa0*/  IABS R61, R52 ;  /* 0x00000034003d7213 */ /* 0x000fc60000000000 */
[----:B------:R-:W-:Y:S02]  /*2fb0*/  @!P2 IMAD.IADD R57, R57, 0x1, -R2 ;  /* 0x000000013939a824 */ /* 0x000fe400078e0a02 */
[----:B------:R-:W-:Y:S01]  /*2fc0*/  IMAD.HI.U32 R46, R8, R59, RZ ;  /* 0x0000003b082e7227 */ /* 0x000fe200078e00ff */
[C---:B------:R-:W-:Y:S02]  /*2fd0*/  ISETP.GT.U32.AND P6, PT, R2.reuse, R47, PT ;  /* 0x0000002f0200720c */ /* 0x040fe40003fc4070 */
[----:B------:R-:W-:Y:S01]  /*2fe0*/  ISETP.GT.U32.AND P2, PT, R2, R57, PT ;  /* 0x000000390200720c */ /* 0x000fe20003f44070 */
[----:B------:R-:W-:-:S04]  /*2ff0*/  IMAD.HI.U32 R44, R8, R61, RZ ;  /* 0x0000003d082c7227 */ /* 0x000fc800078e00ff */
[----:B------:R-:W-:Y:S01]  /*3000*/  IMAD.MOV R46, RZ, RZ, -R46 ;  /* 0x000000ffff2e7224 */ /* 0x000fe200078e0a2e */
[----:B------:R-:W-:Y:S01]  /*3010*/  LOP3.LUT R54, R66, 0x17, R26, 0xfe, !PT ;  /* 0x0000001742367812 */ /* 0x000fe200078efe1a */
[----:B------:R-:W-:Y:S02]  /*3020*/  IMAD.MOV R44, RZ, RZ, -R44 ;  /* 0x000000ffff2c7224 */ /* 0x000fe400078e0a2c */
[C---:B------:R-:W-:Y:S01]  /*3030*/  IMAD R59, R2.reuse, R46, R59 ;  /* 0x0000002e023b7224 */ /* 0x040fe200078e023b */
[----:B------:R-:W-:Y:S01]  /*3040*/  IABS R63, R54 ;  /* 0x00000036003f7213 */ /* 0x000fe20000000000 */
[C---:B------:R-:W-:Y:S02]  /*3050*/  IMAD R61, R2.reuse, R44, R61 ;  /* 0x0000002c023d7224 */ /* 0x040fe400078e023d */
[----:B------:R-:W-:Y:S01]  /*3060*/  @!P3 IMAD.MOV R55, RZ, RZ, -R55 ;  /* 0x000000ffff37b224 */ /* 0x000fe200078e0a37 */
[C---:B------:R-:W-:Y:S01]  /*3070*/  ISETP.GT.U32.AND P3, PT, R2.reuse, R59, PT ;  /* 0x0000003b0200720c */ /* 0x040fe20003f64070 */
[--C-:B------:R-:W-:Y:S01]  /*3080*/  @!P2 IMAD.IADD R57, R57, 0x1, -R2.reuse ;  /* 0x000000013939a824 */ /* 0x100fe200078e0a02 */
[----:B------:R-:W-:Y:S01]  /*3090*/  ISETP.GT.U32.AND P2, PT, R2, R61, PT ;  /* 0x0000003d0200720c */ /* 0x000fe20003f44070 */
[----:B------:R-:W-:-:S02]  /*30a0*/  @!P6 IMAD.IADD R47, R47, 0x1, -R2 ;  /* 0x000000012f2fe824 */ /* 0x000fc400078e0a02 */
[----:B------:R-:W-:Y:S01]  /*30b0*/  IMAD.HI.U32 R44, R8, R63, RZ ;  /* 0x0000003f082c7227 */ /* 0x000fe200078e00ff */
[----:B------:R-:W-:Y:S02]  /*30c0*/  LOP3.LUT R56, R66, 0x18, R26, 0xfe, !PT ;  /* 0x0000001842387812 */ /* 0x000fe400078efe1a */
[----:B------:R-:W-:Y:S01]  /*30d0*/  ISETP.GT.U32.AND P6, PT, R2, R47, PT ;  /* 0x0000002f0200720c */ /* 0x000fe20003fc4070 */
[----:B------:R-:W-:Y:S01]  /*30e0*/  IMAD.MOV R44, RZ, RZ, -R44 ;  /* 0x000000ffff2c7224 */ /* 0x000fe200078e0a2c */
[----:B------:R-:W-:-:S03]  /*30f0*/  IABS R65, R56 ;  /* 0x0000003800417213 */ /* 0x000fc60000000000 */
[----:B------:R-:W-:Y:S02]  /*3100*/  IMAD R63, R2, R44, R63 ;  /* 0x0000002c023f7224 */ /* 0x000fe400078e023f */
[----:B------:R-:W-:Y:S01]  /*3110*/  @!P3 IMAD.IADD R59, R59, 0x1, -R2 ;  /* 0x000000013b3bb824 */ /* 0x000fe200078e0a02 */
[----:B------:R-:W-:Y:S01]  /*3120*/  LOP3.LUT R58, R66, 0x19, R26, 0xfe, !PT ;  /* 0x00000019423a7812 */ /* 0x000fe200078efe1a */
[----:B------:R-:W-:Y:S01]  /*3130*/  @!P2 IMAD.IADD R61, R61, 0x1, -R2 ;  /* 0x000000013d3da824 */ /* 0x000fe200078e0a02 */
[----:B------:R-:W-:Y:S01]  /*3140*/  ISETP.GT.U32.AND P3, PT, R2, R63, PT ;  /* 0x0000003f0200720c */ /* 0x000fe20003f64070 */
[----:B------:R-:W-:Y:S01]  /*3150*/  IMAD.HI.U32 R46, R8, R65, RZ ;  /* 0x00000041082e7227 */ /* 0x000fe200078e00ff */
[----:B------:R-:W-:Y:S02]  /*3160*/  ISETP.GT.U32.AND P2, PT, R2, R59, PT ;  /* 0x0000003b0200720c */ /* 0x000fe40003f44070 */
[----:B------:R-:W-:Y:S02]  /*3170*/  LOP3.LUT R60, R66, 0x1a, R26, 0xfe, !PT ;  /* 0x0000001a423c7812 */ /* 0x000fe400078efe1a */
[----:B------:R-:W-:Y:S01]  /*3180*/  IABS R67, R58 ;  /* 0x0000003a00437213 */ /* 0x000fe20000000000 */
[----:B------:R-:W-:Y:S01]  /*3190*/  @!P6 IMAD.IADD R47, R47, 0x1, -R2 ;  /* 0x000000012f2fe824 */ /* 0x000fe200078e0a02 */
[----:B------:R-:W-:Y:S01]  /*31a0*/  ISETP.GE.AND P6, PT, R50, RZ, PT ;  /* 0x000000ff3200720c */ /* 0x000fe20003fc6270 */
[----:B------:R-:W-:Y:S01]  /*31b0*/  IMAD.MOV R46, RZ, RZ, -R46 ;  /* 0x000000ffff2e7224 */ /* 0x000fe200078e0a2e */
[----:B------:R-:W-:Y:S01]  /*31c0*/  IABS R69, R60 ;  /* 0x0000003c00457213 */ /* 0x000fe20000000000 */
[----:B------:R-:W-:Y:S01]  /*31d0*/  IMAD.HI.U32 R48, R8, R67, RZ ;  /* 0x0000004308307227 */ /* 0x000fe200078e00ff */
[----:B------:R-:W-:-:S03]  /*31e0*/  LOP3.LUT R62, R66, 0x1b, R26, 0xfe, !PT ;  /* 0x0000001b423e7812 */ /* 0x000fc600078efe1a */
[C---:B------:R-:W-:Y:S02]  /*31f0*/  IMAD R65, R2.reuse, R46, R65 ;  /* 0x0000002e02417224 */ /* 0x040fe400078e0241 */
[----:B------:R-:W-:Y:S01]  /*3200*/  @!P5 IMAD.MOV R57, RZ, RZ, -R57 ;  /* 0x000000ffff39d224 */ /* 0x000fe200078e0a39 */
[----:B------:R-:W-:Y:S01]  /*3210*/  ISETP.GT.U32.AND P5, PT, R2, R61, PT ;  /* 0x0000003d0200720c */ /* 0x000fe20003fa4070 */
[----:B------:R-:W-:Y:S01]  /*3220*/  IMAD.HI.U32 R50, R8, R69, RZ ;  /* 0x0000004508327227 */ /* 0x000fe200078e00ff */
[----:B------:R-:W-:-:S03]  /*3230*/  IABS R71, R62 ;  /* 0x0000003e00477213 */ /* 0x000fc60000000000 */
[----:B------:R-:W-:Y:S02]  /*3240*/  IMAD.MOV R48, RZ, RZ, -R48 ;  /* 0x000000ffff307224 */ /* 0x000fe400078e0a30 */
[--C-:B------:R-:W-:Y:S02]  /*3250*/  @!P3 IMAD.IADD R63, R63, 0x1, -R2.reuse ;  /* 0x000000013f3fb824 */ /* 0x100fe400078e0a02 */
[----:B------:R-:W-:Y:S01]  /*3260*/  @!P2 IMAD.IADD R59, R59, 0x1, -R2 ;  /* 0x000000013b3ba824 */ /* 0x000fe200078e0a02 */
[C---:B------:R-:W-:Y:S01]  /*3270*/  ISETP.GT.U32.AND P2, PT, R2.reuse, R65, PT ;  /* 0x000000410200720c */ /* 0x040fe20003f44070 */
[----:B------:R-:W-:Y:S02]  /*3280*/  IMAD.MOV R50, RZ, RZ, -R50 ;  /* 0x000000ffff327224 */ /* 0x000fe400078e0a32 */
[C---:B------:R-:W-:Y:S01]  /*3290*/  IMAD R67, R2.reuse, R48, R67 ;  /* 0x0000003002437224 */ /* 0x040fe200078e0243 */
[----:B------:R-:W-:Y:S01]  /*32a0*/  ISETP.GT.U32.AND P3, PT, R2, R63, PT ;  /* 0x0000003f0200720c */ /* 0x000fe20003f64070 */
[----:B------:R-:W-:Y:S01]  /*32b0*/  @!P4 IMAD.MOV R47, RZ, RZ, -R47 ;  /* 0x000000ffff2fc224 */ /* 0x000fe200078e0a2f */
[----:B------:R-:W-:Y:S01]  /*32c0*/  ISETP.GE.AND P4, PT, R52, RZ, PT ;  /* 0x000000ff3400720c */ /* 0x000fe20003f86270 */
[----:B------:R-:W-:-:S04]  /*32d0*/  IMAD.HI.U32 R52, R8, R71, RZ ;  /* 0x0000004708347227 */ /* 0x000fc800078e00ff */
[----:B------:R-:W-:Y:S01]  /*32e0*/  IMAD R69, R2, R50, R69 ;  /* 0x0000003202457224 */ /* 0x000fe200078e0245 */
[----:B------:R-:W-:Y:S01]  /*32f0*/  LOP3.LUT R50, R66, 0x1c, R26, 0xfe, !PT ;  /* 0x0000001c42327812 */ /* 0x000fe200078efe1a */
[----:B------:R-:W-:Y:S01]  /*3300*/  @!P6 IMAD.MOV R59, RZ, RZ, -R59 ;  /* 0x000000ffff3be224 */ /* 0x000fe200078e0a3b */
[C---:B------:R-:W-:Y:S01]  /*3310*/  ISETP.GT.U32.AND P6, PT, R2.reuse, R67, PT ;  /* 0x000000430200720c */ /* 0x040fe20003fc4070 */
[----:B------:R-:W-:Y:S01]  /*3320*/  IMAD.MOV R52, RZ, RZ, -R52 ;  /* 0x000000ffff347224 */ /* 0x000fe200078e0a34 */
[----:B------:R-:W-:Y:S01]  /*3330*/  IABS R73, R50 ;  /* 0x0000003200497213 */ /* 0x000fe20000000000 */
[----:B------:R-:W-:Y:S01]  /*3340*/  @!P5 IMAD.IADD R61, R61, 0x1, -R2 ;  /* 0x000000013d3dd824 */ /* 0x000fe200078e0a02 */
[C---:B------:R-:W-:Y:S01]  /*3350*/  ISETP.GT.U32.AND P5, PT, R2.reuse, R69, PT ;  /* 0x000000450200720c */ /* 0x040fe20003fa4070 */
[----:B------:R-:W-:Y:S01]  /*3360*/  IMAD R71, R2, R52, R71 ;  /* 0x0000003402477224 */ /* 0x000fe200078e0247 */
[C---:B------:R-:W-:Y:S01]  /*3370*/  LOP3.LUT R52, R66.reuse, 0x1d, R26, 0xfe, !PT ;  /* 0x0000001d42347812 */ /* 0x040fe200078efe1a */
[----:B------:R-:W-:Y:S01]  /*3380*/  @!P2 IMAD.IADD R65, R65, 0x1, -R2 ;  /* 0x000000014141a824 */ /* 0x000fe200078e0a02 */
[----:B------:R-:W-:-:S02]  /*3390*/  LOP3.LUT R64, R66, 0x1e, R26, 0xfe, !PT ;  /* 0x0000001e42407812 */ /* 0x000fc400078efe1a */
[----:B------:R-:W-:Y:S01]  /*33a0*/  LOP3.LUT R48, R66, 0x1f, R26, 0xfe, !PT ;  /* 0x0000001f42307812 */ /* 0x000fe200078efe1a */
[----:B------:R-:W-:Y:S01]  /*33b0*/  IMAD.HI.U32 R26, R8, R73, RZ ;  /* 0x00000049081a7227 */ /* 0x000fe200078e00ff */
[----:B------:R-:W-:Y:S02]  /*33c0*/  ISETP.GE.AND P2, PT, R54, RZ, PT ;  /* 0x000000ff3600720c */ /* 0x000fe40003f46270 */
[----:B------:R-:W-:Y:S01]  /*33d0*/  IABS R75, R52 ;  /* 0x00000034004b7213 */ /* 0x000fe20000000000 */
[----:B------:R-:W-:Y:S01]  /*33e0*/  @!P3 IMAD.IADD R63, R63, 0x1, -R2 ;  /* 0x000000013f3fb824 */ /* 0x000fe200078e0a02 */
[C---:B------:R-:W-:Y:S01]  /*33f0*/  ISETP.GT.U32.AND P3, PT, R2.reuse, R71, PT ;  /* 0x000000470200720c */ /* 0x040fe20003f64070 */
[----:B------:R-:W-:Y:S01]  /*3400*/  IMAD.MOV R46, RZ, RZ, -R26 ;  /* 0x000000ffff2e7224 */ /* 0x000fe200078e0a1a */
[----:B------:R-:W-:Y:S01]  /*3410*/  IABS R77, R64 ;  /* 0x00000040004d7213 */ /* 0x000fe20000000000 */
[----:B------:R-:W-:Y:S01]  /*3420*/  @!P6 IMAD.IADD R67, R67, 0x1, -R2 ;  /* 0x000000014343e824 */ /* 0x000fe200078e0a02 */
[----:B------:R-:W-:Y:S01]  /*3430*/  ISETP.GT.U32.AND P6, PT, R2, R65, PT ;  /* 0x000000410200720c */ /* 0x000fe20003fc4070 */
[----:B------:R-:W-:-:S04]  /*3440*/  IMAD.HI.U32 R44, R8, R75, RZ ;  /* 0x0000004b082c7227 */ /* 0x000fc800078e00ff */
[C---:B------:R-:W-:Y:S02]  /*3450*/  IMAD R73, R2.reuse, R46, R73 ;  /* 0x0000002e02497224 */ /* 0x040fe400078e0249 */
[----:B------:R-:W-:Y:S01]  /*3460*/  @!P5 IMAD.IADD R69, R69, 0x1, -R2 ;  /* 0x000000014545d824 */ /* 0x000fe200078e0a02 */
[----:B------:R-:W-:Y:S01]  /*3470*/  ISETP.GT.U32.AND P5, PT, R2, R67, PT ;  /* 0x000000430200720c */ /* 0x000fe20003fa4070 */
[----:B------:R-:W-:Y:S01]  /*3480*/  IMAD.HI.U32 R26, R8, R77, RZ ;  /* 0x0000004d081a7227 */ /* 0x000fe200078e00ff */
[----:B------:R-:W-:-:S03]  /*3490*/  IABS R79, R48 ;  /* 0x00000030004f7213 */ /* 0x000fc60000000000 */
[----:B------:R-:W-:Y:S02]  /*34a0*/  IMAD.MOV R44, RZ, RZ, -R44 ;  /* 0x000000ffff2c7224 */ /* 0x000fe400078e0a2c */
[----:B------:R-:W-:Y:S01]  /*34b0*/  @!P2 IMAD.MOV R63, RZ, RZ, -R63 ;  /* 0x000000ffff3fa224 */ /* 0x000fe200078e0a3f */
[C---:B------:R-:W-:Y:S01]  /*34c0*/  ISETP.GT.U32.AND P2, PT, R2.reuse, R73, PT ;  /* 0x000000490200720c */ /* 0x040fe20003f44070 */
[----:B------:R-:W-:Y:S02]  /*34d0*/  IMAD.MOV R26, RZ, RZ, -R26 ;  /* 0x000000ffff1a7224 */ /* 0x000fe400078e0a1a */
[C---:B------:R-:W-:Y:S02]  /*34e0*/  IMAD R75, R2.reuse, R44, R75 ;  /* 0x0000002c024b7224 */ /* 0x040fe400078e024b */
[----:B------:R-:W-:Y:S01]  /*34f0*/  @!P3 IMAD.IADD R71, R71, 0x1, -R2 ;  /* 0x000000014747b824 */ /* 0x000fe200078e0a02 */
[----:B------:R-:W-:Y:S01]  /*3500*/  ISETP.GT.U32.AND P3, PT, R2, R69, PT ;  /* 0x000000450200720c */ /* 0x000fe20003f64070 */
[----:B------:R-:W-:-:S04]  /*3510*/  IMAD.HI.U32 R8, R8, R79, RZ ;  /* 0x0000004f08087227 */ /* 0x000fc800078e00ff */
[C---:B------:R-:W-:Y:S02]  /*3520*/  IMAD R77, R2.reuse, R26, R77 ;  /* 0x0000001a024d7224 */ /* 0x040fe400078e024d */
[----:B------:R-:W-:Y:S01]  /*3530*/  @!P4 IMAD.MOV R61, RZ, RZ, -R61 ;  /* 0x000000ffff3dc224 */ /* 0x000fe200078e0a3d */
[C---:B------:R-:W-:Y:S01]  /*3540*/  ISETP.GT.U32.AND P4, PT, R2.reuse, R71, PT ;  /* 0x000000470200720c */ /* 0x040fe20003f84070 */
[----:B------:R-:W-:Y:S01]  /*3550*/  @!P6 IMAD.IADD R65, R65, 0x1, -R2 ;  /* 0x000000014141e824 */ /* 0x000fe200078e0a02 */
[C---:B------:R-:W-:Y:S01]  /*3560*/  ISETP.GT.U32.AND P6, PT, R2.reuse, R75, PT ;  /* 0x0000004b0200720c */ /* 0x040fe20003fc4070 */
[----:B------:R-:W-:Y:S02]  /*3570*/  IMAD.MOV R8, RZ, RZ, -R8 ;  /* 0x000000ffff087224 */ /* 0x000fe400078e0a08 */
[----:B------:R-:W-:Y:S01]  /*3580*/  @!P5 IMAD.IADD R67, R67, 0x1, -R2 ;  /* 0x000000014343d824 */ /* 0x000fe200078e0a02 */
[C---:B------:R-:W-:Y:S01]  /*3590*/  ISETP.GT.U32.AND P5, PT, R2.reuse, R77, PT ;  /* 0x0000004d0200720c */ /* 0x040fe20003fa4070 */
[----:B------:R-:W-:-:S02]  /*35a0*/  IMAD R79, R2, R8, R79 ;  /* 0x00000008024f7224 */ /* 0x000fc400078e024f */
[--C-:B------:R-:W-:Y:S01]  /*35b0*/  @!P2 IMAD.IADD R73, R73, 0x1, -R2.reuse ;  /* 0x000000014949a824 */ /* 0x100fe200078e0a02 */
[----:B------:R-:W-:Y:S01]  /*35c0*/  ISETP.GE.AND P2, PT, R58, RZ, PT ;  /* 0x000000ff3a00720c */ /* 0x000fe20003f46270 */
[--C-:B------:R-:W-:Y:S01]  /*35d0*/  @!P3 IMAD.IADD R69, R69, 0x1, -R2.reuse ;  /* 0x000000014545b824 */ /* 0x100fe200078e0a02 */
[----:B------:R-:W-:Y:S01]  /*35e0*/  ISETP.GT.U32.AND P3, PT, R2, R79, PT ;  /* 0x0000004f0200720c */ /* 0x000fe20003f64070 */
[--C-:B------:R-:W-:Y:S01]  /*35f0*/  @!P4 IMAD.IADD R71, R71, 0x1, -R2.reuse ;  /* 0x000000014747c824 */ /* 0x100fe200078e0a02 */
[----:B------:R-:W-:Y:S01]  /*3600*/  ISETP.GE.AND P4, PT, R56, RZ, PT ;  /* 0x000000ff3800720c */ /* 0x000fe20003f86270 */
[----:B------:R-:W-:Y:S01]  /*3610*/  @!P6 IMAD.IADD R75, R75, 0x1, -R2 ;  /* 0x000000014b4be824 */ /* 0x000fe200078e0a02 */
[----:B------:R-:W-:-:S03]  /*3620*/  ISETP.GE.AND P6, PT, R60, RZ, PT ;  /* 0x000000ff3c00720c */ /* 0x000fc60003fc6270 */
[----:B------:R-:W-:Y:S01]  /*3630*/  @!P5 IMAD.IADD R77, R77, 0x1, -R2 ;  /* 0x000000014d4dd824 */ /* 0x000fe200078e0a02 */
[----:B------:R-:W-:-:S03]  /*3640*/  ISETP.GE.AND P5, PT, R62, RZ, PT ;  /* 0x000000ff3e00720c */ /* 0x000fc60003fa6270 */
[----:B------:R-:W-:Y:S01]  /*3650*/  @!P2 IMAD.MOV R67, RZ, RZ, -R67 ;  /* 0x000000ffff43a224 */ /* 0x000fe200078e0a43 */
[C---:B------:R-:W-:Y:S01]  /*3660*/  ISETP.GT.U32.AND P2, PT, R2.reuse, R75, PT ;  /* 0x0000004b0200720c */ /* 0x040fe20003f44070 */
[----:B------:R-:W-:Y:S01]  /*3670*/  @!P3 IMAD.IADD R79, R79, 0x1, -R2 ;  /* 0x000000014f4fb824 */ /* 0x000fe200078e0a02 */
[C---:B------:R-:W-:Y:S01]  /*3680*/  ISETP.GT.U32.AND P3, PT, R2.reuse, R73, PT ;  /* 0x000000490200720c */ /* 0x040fe20003f64070 */
[----:B------:R-:W-:Y:S01]  /*3690*/  @!P4 IMAD.MOV R65, RZ, RZ, -R65 ;  /* 0x000000ffff41c224 */ /* 0x000fe200078e0a41 */
[C---:B------:R-:W-:Y:S01]  /*36a0*/  ISETP.GT.U32.AND P4, PT, R2.reuse, R77, PT ;  /* 0x0000004d0200720c */ /* 0x040fe20003f84070 */
[----:B------:R-:W-:Y:S01]  /*36b0*/  @!P6 IMAD.MOV R69, RZ, RZ, -R69 ;  /* 0x000000ffff45e224 */ /* 0x000fe200078e0a45 */
[----:B------:R-:W-:-:S03]  /*36c0*/  ISETP.GT.U32.AND P6, PT, R2, R79, PT ;  /* 0x0000004f0200720c */ /* 0x000fc60003fc4070 */
[----:B------:R-:W-:Y:S01]  /*36d0*/  @!P5 IMAD.MOV R71, RZ, RZ, -R71 ;  /* 0x000000ffff47d224 */ /* 0x000fe200078e0a47 */
[----:B------:R-:W-:-:S03]  /*36e0*/  ISETP.GE.AND P5, PT, R50, RZ, PT ;  /* 0x000000ff3200720c */ /* 0x000fc60003fa6270 */
[--C-:B------:R-:W-:Y:S01]  /*36f0*/  @!P2 IMAD.IADD R75, R75, 0x1, -R2.reuse ;  /* 0x000000014b4ba824 */ /* 0x100fe200078e0a02 */
[----:B------:R-:W-:Y:S01]  /*3700*/  ISETP.GE.AND P2, PT, R64, RZ, PT ;  /* 0x000000ff4000720c */ /* 0x000fe20003f46270 */
[--C-:B------:R-:W-:Y:S01]  /*3710*/  @!P3 IMAD.IADD R73, R73, 0x1, -R2.reuse ;  /* 0x000000014949b824 */ /* 0x100fe200078e0a02 */
[----:B------:R-:W-:Y:S01]  /*3720*/  ISETP.GE.AND P3, PT, R52, RZ, PT ;  /* 0x000000ff3400720c */ /* 0x000fe20003f66270 */
[--C-:B------:R-:W-:Y:S01]  /*3730*/  @!P4 IMAD.IADD R77, R77, 0x1, -R2.reuse ;  /* 0x000000014d4dc824 */ /* 0x100fe200078e0a02 */
[----:B------:R-:W-:Y:S01]  /*3740*/  LOP3.LUT R68, R0, 0xc, RZ, 0xfc, !PT ;  /* 0x0000000c00447812 */ /* 0x000fe200078efcff */
[----:B------:R-:W-:Y:S01]  /*3750*/  @!P6 IMAD.IADD R79, R79, 0x1, -R2 ;  /* 0x000000014f4fe824 */ /* 0x000fe200078e0a02 */
[----:B------:R-:W-:Y:S02]  /*3760*/  ISETP.GE.AND P4, PT, R48, RZ, PT ;  /* 0x000000ff3000720c */ /* 0x000fe40003f86270 */
[----:B------:R-:W-:Y:S01]  /*3770*/  ISETP.NE.AND P6, PT, R37, RZ, PT ;  /* 0x000000ff2500720c */ /* 0x000fe20003fc5270 */
[----:B------:R-:W-:Y:S01]  /*3780*/  @!P5 IMAD.MOV R73, RZ, RZ, -R73 ;  /* 0x000000ffff49d224 */ /* 0x000fe200078e0a49 */
[----:B------:R-:W-:-:S02]  /*3790*/  LOP3.LUT R37, RZ, R37, RZ, 0x33, !PT ;  /* 0x00000025ff257212 */ /* 0x000fc400078e33ff */
[----:B------:R-:W-:Y:S01]  /*37a0*/  ISETP.LT.AND P5, PT, R68, R6, P0 ;  /* 0x000000064400720c */ /* 0x000fe200007a1270 */
[----:B------:R-:W-:Y:S01]  /*37b0*/  @!P2 IMAD.MOV R77, RZ, RZ, -R77 ;  /* 0x000000ffff4da224 */ /* 0x000fe200078e0a4d */
[----:B------:R-:W-:Y:S01]  /*37c0*/  SEL R26, R37, R30, !P6 ;  /* 0x0000001e251a7207 */ /* 0x000fe20007000000 */
[----:B------:R-:W-:Y:S01]  /*37d0*/  IMAD R8, R223, R5, RZ ;  /* 0x00000005df087224 */ /* 0x000fe200078e02ff */
[----:B------:R-:W-:Y:S02]  /*37e0*/  LOP3.LUT R66, R0, 0x14, RZ, 0xfc, !PT ;  /* 0x0000001400427812 */ /* 0x000fe400078efcff */
[----:B------:R-:W-:Y:S02]  /*37f0*/  SEL R45, R37, R45, !P6 ;  /* 0x0000002d252d7207 */ /* 0x000fe40007000000 */
[----:B------:R-:W-:Y:S01]  /*3800*/  LEA R30, P2, R9, R116, 0x1 ;  /* 0x00000074091e7211 */ /* 0x000fe200078408ff */
[----:B------:R-:W-:Y:S01]  /*3810*/  @!P3 IMAD.MOV R75, RZ, RZ, -R75 ;  /* 0x000000ffff4bb224 */ /* 0x000fe200078e0a4b */
[----:B------:R-:W-:-:S02]  /*3820*/  SEL R44, R37, R31, !P6 ;  /* 0x0000001f252c7207 */ /* 0x000fc40007000000 */
[----:B------:R-:W-:Y:S02]  /*3830*/  PRMT R195, RZ, 0x7610, R195 ;  /* 0x00007610ffc37816 */ /* 0x000fe400000000c3 */
[----:B------:R-:W-:Y:S02]  /*3840*/  ISETP.LT.AND P3, PT, R66, R6, P0 ;  /* 0x000000064200720c */ /* 0x000fe40000761270 */
[C---:B------:R-:W-:Y:S02]  /*3850*/  SEL R43, R37.reuse, R43, !P6 ;  /* 0x0000002b252b7207 */ /* 0x040fe40007000000 */
[----:B------:R-:W-:Y:S01]  /*3860*/  SEL R2, R37, R35, !P6 ;  /* 0x0000002325027207 */ /* 0x000fe20007000000 */
[----:B------:R-:W-:Y:S01]  /*3870*/  IMAD R35, R45, UR5, RZ ;  /* 0x000000052d237c24 */ /* 0x000fe2000f8e02ff */
[----:B------:R-:W-:Y:S02]  /*3880*/  LEA.HI.X.SX32 R31, R9, R154, 0x1, P2 ;  /* 0x0000009a091f7211 */ /* 0x000fe400010f0eff */
[----:B------:R-:W-:-:S02]  /*3890*/  SEL R28, R37, R28, !P6 ;  /* 0x0000001c251c7207 */ /* 0x000fc40007000000 */
[----:B------:R-:W-:Y:S01]  /*38a0*/  LEA R92, P2, R8, UR22, 0x1 ;  /* 0x00000016085c7c11 */ /* 0x000fe2000f8408ff */
[----:B------:R-:W-:Y:S01]  /*38b0*/  @!P4 IMAD.MOV R79, RZ, RZ, -R79 ;  /* 0x000000ffff4fc224 */ /* 0x000fe200078e0a4f */
[C---:B------:R-:W-:Y:S01]  /*38c0*/  SEL R46, R37.reuse, R32, !P6 ;  /* 0x00000020252e7207 */ /* 0x040fe20007000000 */
[----:B------:R0:W2:Y:S01]  /*38d0*/  @P5 LDG.E.U16 R195, desc[UR24][R30.64] ;  /* 0x000000181ec35981 */ /* 0x0000a2000c1e1500 */
[C---:B------:R-:W-:Y:S02]  /*38e0*/  SEL R34, R37.reuse, R34, !P6 ;  /* 0x0000002225227207 */ /* 0x040fe40007000000 */
[----:B------:R-:W-:Y:S01]  /*38f0*/  SEL R50, R37, R39, !P6 ;  /* 0x0000002725327207 */ /* 0x000fe20007000000 */
[----:B------:R-:W-:Y:S01]  /*3900*/  IMAD R39, R43, UR5, RZ ;  /* 0x000000052b277c24 */ /* 0x000fe2000f8e02ff */
[----:B------:R-:W-:Y:S01]  /*3910*/  SEL R52, R37, R41, !P6 ;  /* 0x0000002925347207 */ /* 0x000fe20007000000 */
[----:B------:R-:W-:Y:S01]  /*3920*/  IMAD R41, R2, UR5, RZ ;  /* 0x0000000502297c24 */ /* 0x000fe2000f8e02ff */
[----:B------:R-:W-:Y:S01]  /*3930*/  LEA R32, P4, R137, R116, 0x1 ;  /* 0x0000007489207211 */ /* 0x000fe200078808ff */
[----:B------:R-:W-:Y:S01]  /*3940*/  IMAD R43, R28, UR5, RZ ;  /* 0x000000051c2b7c24 */ /* 0x000fe2000f8e02ff */
[----:B------:R-:W-:-:S02]  /*3950*/  SEL R36, R37, R36, !P6 ;  /* 0x0000002425247207 */ /* 0x000fc40007000000 */
[----:B------:R-:W-:Y:S02]  /*3960*/  LEA.HI.X.SX32 R8, R8, UR23, 0x1, P2 ;  /* 0x0000001708087c11 */ /* 0x000fe400090f0eff */
[----:B0-----:R-:W-:Y:S02]  /*3970*/  LEA R30, P2, R35, R92, 0x1 ;  /* 0x0000005c231e7211 */ /* 0x001fe400078408ff */
[C---:B------:R-:W-:Y:S02]  /*3980*/  SEL R48, R37.reuse, R33, !P6 ;  /* 0x0000002125307207 */ /* 0x040fe40007000000 */
[----:B------:R-:W-:Y:S02]  /*3990*/  PRMT R194, RZ, 0x7610, R194 ;  /* 0x00007610ffc27816 */ /* 0x000fe400000000c2 */
[C---:B------:R-:W-:Y:S02]  /*39a0*/  SEL R38, R37.reuse, R38, !P6 ;  /* 0x0000002625267207 */ /* 0x040fe40007000000 */
[----:B------:R-:W-:-:S02]  /*39b0*/  SEL R40, R37, R40, !P6 ;  /* 0x0000002825287207 */ /* 0x000fc40007000000 */
[C---:B------:R-:W-:Y:S02]  /*39c0*/  SEL R42, R37.reuse, R42, !P6 ;  /* 0x0000002a252a7207 */ /* 0x040fe40007000000 */
[C---:B------:R-:W-:Y:S02]  /*39d0*/  SEL R54, R37.reuse, R49, !P6 ;  /* 0x0000003125367207 */ /* 0x040fe40007000000 */
[C---:B------:R-:W-:Y:S02]  /*39e0*/  SEL R56, R37.reuse, R51, !P6 ;  /* 0x0000003325387207 */ /* 0x040fe40007000000 */
[C---:B------:R-:W-:Y:S01]  /*39f0*/  SEL R58, R37.reuse, R53, !P6 ;  /* 0x00000035253a7207 */ /* 0x040fe20007000000 */
[----:B------:R-:W-:Y:S01]  /*3a00*/  IMAD R53, R34, UR5, RZ ;  /* 0x0000000522357c24 */ /* 0x000fe2000f8e02ff */
[C---:B------:R-:W-:Y:S02]  /*3a10*/  SEL R60, R37.reuse, R47, !P6 ;  /* 0x0000002f253c7207 */ /* 0x040fe40007000000 */
[----:B------:R-:W-:-:S02]  /*3a20*/  SEL R62, R37, R55, !P6 ;  /* 0x00000037253e7207 */ /* 0x000fc40007000000 */
[C---:B------:R-:W-:Y:S02]  /*3a30*/  SEL R64, R37.reuse, R57, !P6 ;  /* 0x0000003925407207 */ /* 0x040fe40007000000 */
[C---:B------:R-:W-:Y:S02]  /*3a40*/  SEL R66, R37.reuse, R59, !P6 ;  /* 0x0000003b25427207 */ /* 0x040fe40007000000 */
[C---:B------:R-:W-:Y:S02]  /*3a50*/  SEL R81, R37.reuse, R61, !P6 ;  /* 0x0000003d25517207 */ /* 0x040fe40007000000 */
[C---:B------:R-:W-:Y:S02]  /*3a60*/  SEL R83, R37.reuse, R63, !P6 ;  /* 0x0000003f25537207 */ /* 0x040fe40007000000 */
[C---:B------:R-:W-:Y:S02]  /*3a70*/  SEL R85, R37.reuse, R65, !P6 ;  /* 0x0000004125557207 */ /* 0x040fe40007000000 */
[----:B------:R-:W-:-:S02]  /*3a80*/  SEL R87, R37, R67, !P6 ;  /* 0x0000004325577207 */ /* 0x000fc40007000000 */
[C---:B------:R-:W-:Y:S02]  /*3a90*/  SEL R89, R37.reuse, R69, !P6 ;  /* 0x0000004525597207 */ /* 0x040fe40007000000 */
[C---:B------:R-:W-:Y:S02]  /*3aa0*/  SEL R91, R37.reuse, R71, !P6 ;  /* 0x00000047255b7207 */ /* 0x040fe40007000000 */
[C---:B------:R-:W-:Y:S02]  /*3ab0*/  SEL R93, R37.reuse, R73, !P6 ;  /* 0x00000049255d7207 */ /* 0x040fe40007000000 */
[C---:B------:R-:W-:Y:S02]  /*3ac0*/  SEL R111, R37.reuse, R75, !P6 ;  /* 0x0000004b256f7207 */ /* 0x040fe40007000000 */
[----:B------:R-:W-:Y:S02]  /*3ad0*/  SEL R113, R37, R77, !P6 ;  /* 0x0000004d25717207 */ /* 0x000fe40007000000 */
[----:B------:R-:W-:Y:S01]  /*3ae0*/  LEA.HI.X.SX32 R33, R137, R154, 0x1, P4 ;  /* 0x0000009a89217211 */ /* 0x000fe200020f0eff */
[----:B------:R-:W-:Y:S01]  /*3af0*/  IMAD R47, R44, UR5, RZ ;  /* 0x000000052c2f7c24 */ /* 0x000fe2000f8e02ff */
[----:B------:R-:W-:Y:S01]  /*3b00*/  SEL R37, R37, R79, !P6 ;  /* 0x0000004f25257207 */ /* 0x000fe20007000000 */
[----:B------:R-:W-:Y:S01]  /*3b10*/  IMAD R55, R36, UR5, RZ ;  /* 0x0000000524377c24 */ /* 0x000fe2000f8e02ff */
[----:B------:R-:W-:Y:S01]  /*3b20*/  LEA R34, P5, R41, R92, 0x1 ;  /* 0x0000005c29227211 */ /* 0x000fe200078a08ff */
[----:B------:R-:W-:Y:S01]  /*3b30*/  IMAD R49, R46, UR5, RZ ;  /* 0x000000052e317c24 */ /* 0x000fe2000f8e02ff */
[----:B------:R-:W-:Y:S01]  /*3b40*/  LEA.HI.X.SX32 R31, R35, R8, 0x1, P2 ;  /* 0x00000008231f7211 */ /* 0x000fe200010f0eff */
[----:B------:R0:W2:Y:S01]  /*3b50*/  @P3 LDG.E.U16 R194, desc[UR24][R32.64] ;  /* 0x0000001820c23981 */ /* 0x0000a2000c1e1500 */
[----:B------:R-:W-:Y:S01]  /*3b60*/  LEA R36, P2, R43, R92, 0x1 ;  /* 0x0000005c2b247211 */ /* 0x000fe200078408ff */
[----:B------:R-:W-:Y:S01]  /*3b70*/  IMAD R45, R26, UR5, RZ ;  /* 0x000000051a2d7c24 */ /* 0x000fe2000f8e02ff */
[----:B------:R-:W-:Y:S01]  /*3b80*/  LEA.HI.X.SX32 R35, R41, R8, 0x1, P5 ;  /* 0x0000000829237211 */ /* 0x000fe200028f0eff */
[----:B------:R-:W-:Y:S01]  /*3b90*/  IMAD R61, R40, UR5, RZ ;  /* 0x00000005283d7c24 */ /* 0x000fe2000f8e02ff */
[----:B------:R-:W-:Y:S01]  /*3ba0*/  LEA R40, P5, R47, R92, 0x1 ;  /* 0x0000005c2f287211 */ /* 0x000fe200078a08ff */
[----:B------:R-:W-:Y:S01]  /*3bb0*/  IMAD R115, R37, UR5, RZ ;  /* 0x0000000525737c24 */ /* 0x000fe2000f8e02ff */
[----:B------:R-:W-:Y:S01]  /*3bc0*/  LEA.HI.X.SX32 R37, R43, R8, 0x1, P2 ;  /* 0x000000082b257211 */ /* 0x000fe200010f0eff */
[----:B------:R-:W-:Y:S01]  /*3bd0*/  IMAD R65, R42, UR5, RZ ;  /* 0x000000052a417c24 */ /* 0x000fe2000f8e02ff */
[----:B0-----:R-:W-:-:S02]  /*3be0*/  LEA R32, P6, R39, R92, 0x1 ;  /* 0x0000005c27207211 */ /* 0x001fc400078c08ff */
[----:B------:R-:W-:Y:S01]  /*3bf0*/  LEA R42, P2, R49, R92, 0x1 ;  /* 0x0000005c312a7211 */ /* 0x000fe200078408ff */
[----:B------:R-:W-:Y:S01]  /*3c00*/  IMAD R57, R38, UR5, RZ ;  /* 0x0000000526397c24 */ /* 0x000fe2000f8e02ff */
[----:B------:R-:W-:Y:S01]  /*3c10*/  LEA.HI.X.SX32 R33, R39, R8, 0x1, P6 ;  /* 0x0000000827217211 */ /* 0x000fe200030f0eff */
[----:B------:R-:W-:Y:S01]  /*3c20*/  IMAD R51, R48, UR5, RZ ;  /* 0x0000000530337c24 */ /* 0x000fe2000f8e02ff */
[----:B------:R-:W-:Y:S01]  /*3c30*/  LEA R38, P6, R45, R92, 0x1 ;  /* 0x0000005c2d267211 */ /* 0x000fe200078c08ff */
[----:B------:R-:W-:Y:S01]  /*3c40*/  IMAD R59, R50, UR5, RZ ;  /* 0x00000005323b7c24 */ /* 0x000fe2000f8e02ff */
[----:B------:R-:W-:Y:S02]  /*3c50*/  LEA.HI.X.SX32 R41, R47, R8, 0x1, P5 ;  /* 0x000000082f297211 */ /* 0x000fe400028f0eff */
[----:B------:R-:W-:Y:S02]  /*3c60*/  LEA R46, P5, R53, R92, 0x1 ;  /* 0x0000005c352e7211 */ /* 0x000fe400078a08ff */
[----:B------:R-:W-:-:S02]  /*3c70*/  LEA.HI.X.SX32 R43, R49, R8, 0x1, P2 ;  /* 0x00000008312b7211 */ /* 0x000fc400010f0eff */
[----:B------:R-:W-:Y:S01]  /*3c80*/  LEA R48, P2, R55, R92, 0x1 ;  /* 0x0000005c37307211 */ /* 0x000fe200078408ff */
[----:B------:R-:W-:Y:S01]  /*3c90*/  IMAD R63, R52, UR5, RZ ;  /* 0x00000005343f7c24 */ /* 0x000fe2000f8e02ff */
[----:B------:R-:W-:Y:S01]  /*3ca0*/  LEA.HI.X.SX32 R39, R45, R8, 0x1, P6 ;  /* 0x000000082d277211 */ /* 0x000fe200030f0eff */
[----:B------:R-:W-:Y:S01]  /*3cb0*/  IMAD R67, R54, UR5, RZ ;  /* 0x0000000536437c24 */ /* 0x000fe2000f8e02ff */
[----:B------:R-:W-:Y:S02]  /*3cc0*/  LEA R44, P6, R51, R92, 0x1 ;  /* 0x0000005c332c7211 */ /* 0x000fe400078c08ff */
        /* <DEDUP_REMOVED lines=24> */
[----:B------:R-:W-:Y:S02]  /*3e50*/  LOP3.LUT R68, R0, 0x16, RZ, 0xfc, !PT ;  /* 0x0000001600447812 */ /* 0x000fe400078efcff */
[----:B------:R-:W-:Y:S02]  /*3e60*/  LEA R62, P6, R69, R92, 0x1 ;  /* 0x0000005c453e7211 */ /* 0x000fe400078c08ff */
[----:B------:R-:W-:Y:S01]  /*3e70*/  LEA.HI.X.SX32 R65, R71, R8, 0x1, P5 ;  /* 0x0000000847417211 */ /* 0x000fe200028f0eff */
[----:B------:R-:W-:Y:S01]  /*3e80*/  IMAD R85, R85, UR5, RZ ;  /* 0x0000000555557c24 */ /* 0x000fe2000f8e02ff */
[----:B------:R-:W-:-:S02]  /*3e90*/  LEA R70, P5, R77, R92, 0x1 ;  /* 0x0000005c4d467211 */ /* 0x000fc400078a08ff */
[----:B------:R-:W-:Y:S02]  /*3ea0*/  LEA.HI.X.SX32 R67, R73, R8, 0x1, P2 ;  /* 0x0000000849437211 */ /* 0x000fe400010f0eff */
[----:B------:R-:W-:Y:S01]  /*3eb0*/  LEA R72, P2, R79, R92, 0x1 ;  /* 0x0000005c4f487211 */ /* 0x000fe200078408ff */
[----:B------:R-:W-:Y:S01]  /*3ec0*/  IMAD R81, R81, UR5, RZ ;  /* 0x0000000551517c24 */ /* 0x000fe2000f8e02ff */
[----:B------:R-:W-:Y:S02]  /*3ed0*/  ISETP.LT.AND P4, PT, R68, R6, P0 ;  /* 0x000000064400720c */ /* 0x000fe40000781270 */
[----:B------:R-:W-:Y:S01]  /*3ee0*/  LEA.HI.X.SX32 R63, R69, R8, 0x1, P6 ;  /* 0x00000008453f7211 */ /* 0x000fe200030f0eff */
[----:B------:R-:W-:Y:S01]  /*3ef0*/  IMAD R89, R89, UR5, RZ ;  /* 0x0000000559597c24 */ /* 0x000fe2000f8e02ff */
[----:B------:R-:W-:Y:S02]  /*3f00*/  LEA R68, P6, R75, R92, 0x1 ;  /* 0x0000005c4b447211 */ /* 0x000fe400078c08ff */
[----:B------:R-:W-:Y:S01]  /*3f10*/  LEA.HI.X.SX32 R71, R77, R8, 0x1, P5 ;  /* 0x000000084d477211 */ /* 0x000fe200028f0eff */
[----:B------:R-:W-:Y:S01]  /*3f20*/  IMAD R91, R91, UR5, RZ ;  /* 0x000000055b5b7c24 */ /* 0x000fe2000f8e02ff */
[----:B------:R-:W-:-:S02]  /*3f30*/  LEA R76, P5, R83, R92, 0x1 ;  /* 0x0000005c534c7211 */ /* 0x000fc400078a08ff */
[----:B------:R-:W-:Y:S02]  /*3f40*/  LEA.HI.X.SX32 R73, R79, R8, 0x1, P2 ;  /* 0x000000084f497211 */ /* 0x000fe400010f0eff */
[----:B------:R-:W-:Y:S01]  /*3f50*/  LEA R78, P2, R85, R92, 0x1 ;  /* 0x0000005c554e7211 */ /* 0x000fe200078408ff */
[----:B------:R-:W-:Y:S01]  /*3f60*/  IMAD R87, R87, UR5, RZ ;  /* 0x0000000557577c24 */ /* 0x000fe2000f8e02ff */
        /* <DEDUP_REMOVED lines=9> */
[----:B------:R-:W-:Y:S02]  /*4000*/  LEA.HI.X.SX32 R75, R81, R8, 0x1, P6 ;  /* 0x00000008514b7211 */ /* 0x000fe400030f0eff */
[----:B------:R-:W-:Y:S02]  /*4010*/  LEA R80, P6, R87, R92, 0x1 ;  /* 0x0000005c57507211 */ /* 0x000fe400078c08ff */
[----:B------:R-:W-:Y:S02]  /*4020*/  LEA.HI.X.SX32 R83, R89, R8, 0x1, P5 ;  /* 0x0000000859537211 */ /* 0x000fe400028f0eff */
[----:B------:R-:W-:-:S02]  /*4030*/  LEA R88, P5, R111, R92, 0x1 ;  /* 0x0000005c6f587211 */ /* 0x000fc400078a08ff */
[----:B------:R-:W-:Y:S02]  /*4040*/  LEA.HI.X.SX32 R85, R91, R8, 0x1, P2 ;  /* 0x000000085b557211 */ /* 0x000fe400010f0eff */
[----:B------:R-:W-:Y:S02]  /*4050*/  LEA R90, P2, R113, R92, 0x1 ;  /* 0x0000005c715a7211 */ /* 0x000fe400078408ff */
[----:B------:R-:W-:Y:S02]  /*4060*/  LOP3.LUT R241, R0, 0x36, RZ, 0xfc, !PT ;  /* 0x0000003600f17812 */ /* 0x000fe400078efcff */
[----:B------:R-:W-:Y:S02]  /*4070*/  LEA.HI.X.SX32 R81, R87, R8, 0x1, P6 ;  /* 0x0000000857517211 */ /* 0x000fe400030f0eff */
[----:B------:R-:W-:Y:S02]  /*4080*/  LEA R86, P6, R93, R92, 0x1 ;  /* 0x0000005c5d567211 */ /* 0x000fe400078c08ff */
[----:B------:R-:W-:-:S02]  /*4090*/  LEA.HI.X.SX32 R89, R111, R8, 0x1, P5 ;  /* 0x000000086f597211 */ /* 0x000fc400028f0eff */
[----:B------:R-:W-:Y:S02]  /*40a0*/  LEA R92, P5, R115, R92, 0x1 ;  /* 0x0000005c735c7211 */ /* 0x000fe400078a08ff */
[----:B------:R-:W-:Y:S02]  /*40b0*/  LEA.HI.X.SX32 R91, R113, R8, 0x1, P2 ;  /* 0x00000008715b7211 */ /* 0x000fe400010f0eff */
[----:B------:R-:W-:Y:S02]  /*40c0*/  ISETP.LT.AND P2, PT, R241, R6, P0 ;  /* 0x00000006f100720c */ /* 0x000fe40000741270 */
[-C--:B------:R-:W-:Y:S02]  /*40d0*/  LEA.HI.X.SX32 R87, R93, R8.reuse, 0x1, P6 ;  /* 0x000000085d577211 */ /* 0x080fe400030f0eff */
[----:B------:R-:W-:Y:S02]  /*40e0*/  LEA.HI.X.SX32 R93, R115, R8, 0x1, P5 ;  /* 0x00000008735d7211 */ /* 0x000fe400028f0eff */
[----:B------:R-:W-:-:S02]  /*40f0*/  LEA R28, P5, R29, R116, 0x1 ;  /* 0x000000741d1c7211 */ /* 0x000fc400078a08ff */
[----:B------:R-:W-:Y:S02]  /*4100*/  PRMT R8, RZ, 0x7610, R8 ;  /* 0x00007610ff087816 */ /* 0x000fe40000000008 */
[----:B------:R-:W-:Y:S02]  /*4110*/  LEA.HI.X.SX32 R29, R29, R154, 0x1, P5 ;  /* 0x0000009a1d1d7211 */ /* 0x000fe400028f0eff */
[----:B------:R-:W-:-:S03]  /*4120*/  LEA.HI R230, R222, 0xe, RZ, 0x1a ;  /* 0x0000000edee67811 */ /* 0x000fc600078fd0ff */
[----:B------:R0:W2:Y:S01]  /*4130*/  @P2 LDG.E.U16 R8, desc[UR24][R28.64] ;  /* 0x000000181c082981 */ /* 0x0000a2000c1e1500 */
[----:B------:R-:W-:Y:S02]  /*4140*/  LEA R98, P2, R99, R116, 0x1 ;  /* 0x0000007463627211 */ /* 0x000fe400078408ff */
[----:B------:R-:W-:Y:S01]  /*4150*/  LOP3.LUT R248, R0, 0x26, RZ, 0xfc, !PT ;  /* 0x0000002600f87812 */ /* 0x000fe200078efcff */
[----:B------:R-:W-:Y:S01]  /*4160*/  IMAD R111, R230, R4, RZ ;  /* 0x00000004e66f7224 */ /* 0x000fe200078e02ff */
[-C--:B------:R-:W-:Y:S02]  /*4170*/  LEA R2, P6, R3, R116.reuse, 0x1 ;  /* 0x0000007403027211 */ /* 0x080fe400078c08ff */
[----:B------:R-:W-:Y:S02]  /*4180*/  LEA R96, P5, R97, R116, 0x1 ;  /* 0x0000007461607211 */ /* 0x000fe400078a08ff */
[----:B------:R-:W-:Y:S02]  /*4190*/  LEA.HI.X.SX32 R99, R99, R154, 0x1, P2 ;  /* 0x0000009a63637211 */ /* 0x000fe400010f0eff */
[----:B------:R-:W-:-:S02]  /*41a0*/  LEA.HI R227, R222, 0x3e, RZ, 0x1a ;  /* 0x0000003edee37811 */ /* 0x000fc400078fd0ff */
[----:B------:R-:W-:Y:S02]  /*41b0*/  LEA R118, P2, R103, R116, 0x1 ;  /* 0x0000007467767211 */ /* 0x000fe400078408ff */
[----:B------:R-:W-:Y:S02]  /*41c0*/  ISETP.LT.AND P3, PT, R248, R6, P0 ;  /* 0x00000006f800720c */ /* 0x000fe40000761270 */
[----:B------:R-:W-:Y:S02]  /*41d0*/  PRMT R193, RZ, 0x7610, R193 ;  /* 0x00007610ffc17816 */ /* 0x000fe400000000c1 */
[-C--:B------:R-:W-:Y:S02]  /*41e0*/  LEA.HI.X.SX32 R3, R3, R154.reuse, 0x1, P6 ;  /* 0x0000009a03037211 */ /* 0x080fe400030f0eff */
[----:B------:R-:W-:Y:S01]  /*41f0*/  LEA.HI.X.SX32 R97, R97, R154, 0x1, P5 ;  /* 0x0000009a61617211 */ /* 0x000fe200028f0eff */
[----:B------:R-:W-:Y:S01]  /*4200*/  IMAD R117, R227, R4, RZ ;  /* 0x00000004e3757224 */ /* 0x000fe200078e02ff */
[----:B------:R-:W-:Y:S01]  /*4210*/  LEA R26, P6, R27, R116, 0x1 ;  /* 0x000000741b1a7211 */ /* 0x000fe200078c08ff */
[----:B------:R1:W2:Y:S01]  /*4220*/  @P4 LDG.E.U16 R193, desc[UR24][R2.64] ;  /* 0x0000001802c14981 */ /* 0x0002a2000c1e1500 */
[----:B------:R-:W-:-:S02]  /*4230*/  LEA.HI R228, R222, 0x2e, RZ, 0x1a ;  /* 0x0000002edee47811 */ /* 0x000fc400078fd0ff */
[----:B0-----:R-:W-:Y:S02]  /*4240*/  LEA R28, P5, R107, R116, 0x1 ;  /* 0x000000746b1c7211 */ /* 0x001fe400078a08ff */
[----:B------:R-:W-:Y:S02]  /*4250*/  LEA.HI.X.SX32 R119, R103, R154, 0x1, P2 ;  /* 0x0000009a67777211 */ /* 0x000fe400010f0eff */
[----:B------:R-:W-:Y:S02]  /*4260*/  LEA.HI R224, R222, 0x6e, RZ, 0x1a ;  /* 0x0000006edee07811 */ /* 0x000fe400078fd0ff */
[----:B------:R-:W-:Y:S01]  /*4270*/  LEA R102, P2, R111, R116, 0x1 ;  /* 0x000000746f667211 */ /* 0x000fe200078408ff */
[----:B------:R-:W-:Y:S01]  /*4280*/  IMAD R115, R228, R4, RZ ;  /* 0x00000004e4737224 */ /* 0x000fe200078e02ff */
[----:B------:R-:W-:Y:S02]  /*4290*/  LEA.HI.X.SX32 R27, R27, R154, 0x1, P6 ;  /* 0x0000009a1b1b7211 */ /* 0x000fe400030f0eff */
[----:B------:R-:W-:-:S02]  /*42a0*/  PRMT R192, RZ, 0x7610, R192 ;  /* 0x00007610ffc07816 */ /* 0x000fc400000000c0 */
[----:B------:R-:W-:Y:S01]  /*42b0*/  LEA.HI.X.SX32 R29, R107, R154, 0x1, P5 ;  /* 0x0000009a6b1d7211 */ /* 0x000fe200028f0eff */
[----:B------:R-:W-:Y:S01]  /*42c0*/  IMAD R155, R224, R4, RZ ;  /* 0x00000004e09b7224 */ /* 0x000fe200078e02ff */
[-C--:B-1----:R-:W-:Y:S02]  /*42d0*/  LEA R2, P6, R109, R116.reuse, 0x1 ;  /* 0x000000746d027211 */ /* 0x082fe400078c08ff */
[----:B------:R-:W-:Y:S01]  /*42e0*/  LEA R100, P5, R101, R116, 0x1 ;  /* 0x0000007465647211 */ /* 0x000fe200078a08ff */
[----:B------:R0:W2:Y:S01]  /*42f0*/  @P3 LDG.E.U16 R192, desc[UR24][R26.64] ;  /* 0x000000181ac03981 */ /* 0x0000a2000c1e1500 */
[----:B------:R-:W-:Y:S02]  /*4300*/  LEA.HI.X.SX32 R103, R111, R154, 0x1, P2 ;  /* 0x0000009a6f677211 */ /* 0x000fe400010f0eff */
[----:B------:R-:W-:Y:S02]  /*4310*/  LEA R108, P2, R117, R116, 0x1 ;  /* 0x00000074756c7211 */ /* 0x000fe400078408ff */
[----:B------:R-:W-:-:S02]  /*4320*/  LEA.HI R229, R222, 0x1e, RZ, 0x1a ;  /* 0x0000001edee57811 */ /* 0x000fc400078fd0ff */
[----:B------:R-:W-:Y:S02]  /*4330*/  LEA.HI R225, R222, 0x5e, RZ, 0x1a ;  /* 0x0000005edee17811 */ /* 0x000fe400078fd0ff */
[-C--:B------:R-:W-:Y:S02]  /*4340*/  LEA.HI.X.SX32 R3, R109, R154.reuse, 0x1, P6 ;  /* 0x0000009a6d037211 */ /* 0x080fe400030f0eff */
[----:B------:R-:W-:Y:S02]  /*4350*/  LEA.HI.X.SX32 R101, R101, R154, 0x1, P5 ;  /* 0x0000009a65657211 */ /* 0x000fe400028f0eff */
[----:B------:R-:W-:Y:S02]  /*4360*/  LEA R106, P5, R115, R116, 0x1 ;  /* 0x00000074736a7211 */ /* 0x000fe400078a08ff */
[----:B------:R-:W-:Y:S01]  /*4370*/  LEA.HI.X.SX32 R109, R117, R154, 0x1, P2 ;  /* 0x0000009a756d7211 */ /* 0x000fe200010f0eff */
[----:B------:R-:W-:Y:S01]  /*4380*/  IMAD R113, R229, R4, RZ ;  /* 0x00000004e5717224 */ /* 0x000fe200078e02ff */
[----:B------:R-:W-:-:S02]  /*4390*/  LEA R94, P3, R95, R116, 0x1 ;  /* 0x000000745f5e7211 */ /* 0x000fc400078608ff */
[----:B------:R-:W-:Y:S01]  /*43a0*/  LEA R114, P2, R155, R116, 0x1 ;  /* 0x000000749b727211 */ /* 0x000fe200078408ff */
[----:B------:R-:W-:Y:S01]  /*43b0*/  IMAD R153, R225, R4, RZ ;  /* 0x00000004e1997224 */ /* 0x000fe200078e02ff */
[----:B------:R-:W-:Y:S02]  /*43c0*/  LOP3.LUT R205, R0, 0x76, RZ, 0xfc, !PT ;  /* 0x0000007600cd7812 */ /* 0x000fe400078efcff */
[-C--:B------:R-:W-:Y:S02]  /*43d0*/  LEA.HI.X.SX32 R107, R115, R154.reuse, 0x1, P5 ;  /* 0x0000009a736b7211 */ /* 0x080fe400028f0eff */
[-C--:B------:R-:W-:Y:S02]  /*43e0*/  LEA.HI.X.SX32 R95, R95, R154.reuse, 0x1, P3 ;  /* 0x0000009a5f5f7211 */ /* 0x080fe400018f0eff */
[----:B------:R-:W-:Y:S02]  /*43f0*/  LEA.HI.X.SX32 R115, R155, R154, 0x1, P2 ;  /* 0x0000009a9b737211 */ /* 0x000fe400010f0eff */
[----:B0-----:R-:W-:-:S02]  /*4400*/  LEA R26, P3, R105, R116, 0x1 ;  /* 0x00000074691a7211 */ /* 0x001fc400078608ff */
[----:B------:R-:W-:Y:S02]  /*4410*/  ISETP.LT.AND P2, PT, R205, R6, P0 ;  /* 0x00000006cd00720c */ /* 0x000fe40000741270 */
[-C--:B------:R-:W-:Y:S02]  /*4420*/  LEA R104, P6, R113, R116.reuse, 0x1 ;  /* 0x0000007471687211 */ /* 0x080fe400078c08ff */
[----:B------:R-:W-:Y:S02]  /*4430*/  LEA R112, P5, R153, R116, 0x1 ;  /* 0x0000007499707211 */ /* 0x000fe400078a08ff */
[----:B------:R-:W-:Y:S02]  /*4440*/  LOP3.LUT R234, R0, 0x46, RZ, 0xfc, !PT ;  /* 0x0000004600ea7812 */ /* 0x000fe400078efcff */
[-C--:B------:R-:W-:Y:S02]  /*4450*/  LEA.HI.X.SX32 R27, R105, R154.reuse, 0x1, P3 ;  /* 0x0000009a691b7211 */ /* 0x080fe400018f0eff */
[----:B------:R-:W-:-:S02]  /*4460*/  LEA.HI.X.SX32 R105, R113, R154, 0x1, P6 ;  /* 0x0000009a71697211 */ /* 0x000fc400030f0eff */
[----:B------:R-:W-:Y:S02]  /*4470*/  LEA.HI.X.SX32 R113, R153, R154, 0x1, P5 ;  /* 0x0000009a99717211 */ /* 0x000fe400028f0eff */
[-C--:B------:R-:W-:Y:S02]  /*4480*/  ISETP.LT.AND P4, PT, R234, R6.reuse, P0 ;  /* 0x00000006ea00720c */ /* 0x080fe40000781270 */
[----:B------:R-:W-:Y:S02]  /*4490*/  PRMT R153, RZ, 0x7610, R153 ;  /* 0x00007610ff997816 */ /* 0x000fe40000000099 */
[----:B------:R-:W-:Y:S02]  /*44a0*/  PRMT R152, RZ, 0x7610, R152 ;  /* 0x00007610ff987816 */ /* 0x000fe40000000098 */
[----:B------:R-:W-:Y:S02]  /*44b0*/  LEA.HI R226, R222, 0x4e, RZ, 0x1a ;  /* 0x0000004edee27811 */ /* 0x000fe400078fd0ff */
[----:B------:R-:W3:Y:S01]  /*44c0*/  @P2 LDG.E.U16 R153, desc[UR24][R118.64] ;  /* 0x0000001876992981 */ /* 0x000ee2000c1e1500 */
[----:B------:R-:W-:-:S02]  /*44d0*/  ISETP.LT.AND P2, PT, R0, R6, P0 ;  /* 0x000000060000720c */ /* 0x000fc40000741270 */
[----:B------:R-:W-:Y:S02]  /*44e0*/  IMAD R151, R226, R4, RZ ;  /* 0x00000004e2977224 */ /* 0x000fe400078e02ff */
[----:B------:R0:W3:Y:S01]  /*44f0*/  @P4 LDG.E.U16 R152, desc[UR24][R2.64] ;  /* 0x0000001802984981 */ /* 0x0000e2000c1e1500 */
[----:B------:R-:W-:Y:S02]  /*4500*/  LEA.HI R197, R222, 0x7e, RZ, 0x1a ;  /* 0x0000007edec57811 */ /* 0x000fe400078fd0ff */
[----:B------:R-:W-:Y:S02]  /*4510*/  LEA R110, P6, R151, R116, 0x1 ;  /* 0x00000074976e7211 */ /* 0x000fe400078c08ff */
[C---:B------:R-:W-:Y:S02]  /*4520*/  LOP3.LUT R200, R0.reuse, 0x66, RZ, 0xfc, !PT ;  /* 0x0000006600c87812 */ /* 0x040fe400078efcff */
[----:B0-----:R-:W-:Y:S01]  /*4530*/  PRMT R2, RZ, 0x7610, R2 ;  /* 0x00007610ff027816 */ /* 0x001fe20000000002 */
[----:B------:R-:W-:Y:S01]  /*4540*/  IMAD R157, R197, R4, RZ ;  /* 0x00000004c59d7224 */ /* 0x000fe200078e02ff */
[----:B------:R-:W-:-:S02]  /*4550*/  LOP3.LUT R231, R0, 0x2, RZ, 0xfc, !PT ;  /* 0x0000000200e77812 */ /* 0x000fc400078efcff */
[----:B------:R-:W-:Y:S02]  /*4560*/  LOP3.LUT R214, R0, 0x56, RZ, 0xfc, !PT ;  /* 0x0000005600d67812 */ /* 0x000fe400078efcff */
[----:B------:R-:W3:Y:S01]  /*4570*/  @P2 LDG.E.U16 R2, desc[UR24][R94.64] ;  /* 0x000000185e022981 */ /* 0x000ee2000c1e1500 */
[----:B------:R-:W-:Y:S02]  /*4580*/  LEA.HI.X.SX32 R111, R151, R154, 0x1, P6 ;  /* 0x0000009a976f7211 */ /* 0x000fe400030f0eff */
[-C--:B------:R-:W-:Y:S02]  /*4590*/  ISETP.LT.AND P6, PT, R200, R6.reuse, P0 ;  /* 0x00000006c800720c */ /* 0x080fe400007c1270 */
[----:B------:R-:W-:Y:S02]  /*45a0*/  ISETP.LT.AND P2, PT, R231, R6, P0 ;  /* 0x00000006e700720c */ /* 0x000fe40000741270 */
[----:B------:R-:W-:Y:S01]  /*45b0*/  LEA R116, P5, R157, R116, 0x1 ;  /* 0x000000749d747211 */ /* 0x000fe200078a08ff */
[----:B------:R-:W4:Y:S01]  /*45c0*/  LDL.LU R231, [R1+0xc] ;  /* 0x00000c0001e77983 */ /* 0x000f220000300800 */
[----:B------:R-:W-:-:S02]  /*45d0*/  ISETP.LT.AND P3, PT, R214, R6, P0 ;  /* 0x00000006d600720c */ /* 0x000fc40000761270 */
[----:B------:R-:W-:Y:S02]  /*45e0*/  LEA.HI.X.SX32 R117, R157, R154, 0x1, P5 ;  /* 0x0000009a9d757211 */ /* 0x000fe400028f0eff */
[----:B------:R-:W-:Y:S02]  /*45f0*/  PRMT R154, RZ, 0x7610, R154 ;  /* 0x00007610ff9a7816 */ /* 0x000fe4000000009a */
[----:B------:R-:W-:Y:S02]  /*4600*/  PRMT R191, RZ, 0x7610, R191 ;  /* 0x00007610ffbf7816 */ /* 0x000fe400000000bf */
[----:B------:R-:W-:Y:S02]  /*4610*/  PRMT R151, RZ, 0x7610, R151 ;  /* 0x00007610ff977816 */ /* 0x000fe40000000097 */
[C---:B------:R-:W-:Y:S01]  /*4620*/  LOP3.LUT R3, R0.reuse, 0x4, RZ, 0xfc, !PT ;  /* 0x0000000400037812 */ /* 0x040fe200078efcff */
[----:B------:R-:W4:Y:S01]  /*4630*/  @P6 LDG.E.U16 R154, desc[UR24][R28.64] ;  /* 0x000000181c9a6981 */ /* 0x000f22000c1e1500 */
[----:B------:R-:W-:-:S02]  /*4640*/  LOP3.LUT R0, R0, 0x6, RZ, 0xfc, !PT ;  /* 0x0000000600007812 */ /* 0x000fc400078efcff */
[-C--:B------:R-:W-:Y:S01]  /*4650*/  ISETP.LT.AND P6, PT, R3, R6.reuse, P0 ;  /* 0x000000060300720c */ /* 0x080fe200007c1270 */
[----:B------:R-:W4:Y:S01]  /*4660*/  @P2 LDG.E.U16 R191, desc[UR24][R96.64] ;  /* 0x0000001860bf2981 */ /* 0x000f22000c1e1500 */
[-C--:B------:R-:W-:Y:S02]  /*4670*/  ISETP.LT.AND P5, PT, R0, R6.reuse, P0 ;  /* 0x000000060000720c */ /* 0x080fe400007a1270 */
[-C--:B------:R-:W-:Y:S01]  /*4680*/  ISETP.LT.AND P4, PT, R230, R6.reuse, P0 ;  /* 0x00000006e600720c */ /* 0x080fe20000781270 */
[----:B------:R0:W4:Y:S01]  /*4690*/  @P3 LDG.E.U16 R151, desc[UR24][R26.64] ;  /* 0x000000181a973981 */ /* 0x000122000c1e1500 */
[-C--:B------:R-:W-:Y:S02]  /*46a0*/  ISETP.LT.AND P3, PT, R229, R6.reuse, P0 ;  /* 0x00000006e500720c */ /* 0x080fe40000761270 */
[----:B------:R-:W-:Y:S02]  /*46b0*/  ISETP.LT.AND P2, PT, R228, R6, P0 ;  /* 0x00000006e400720c */ /* 0x000fe40000741270 */
[----:B------:R-:W-:-:S02]  /*46c0*/  PRMT R160, RZ, 0x7610, R160 ;  /* 0x00007610ffa07816 */ /* 0x000fc400000000a0 */
[----:B------:R-:W-:Y:S02]  /*46d0*/  PRMT R161, RZ, 0x7610, R161 ;  /* 0x00007610ffa17816 */ /* 0x000fe400000000a1 */
[----:B------:R-:W-:Y:S02]  /*46e0*/  PRMT R162, RZ, 0x7610, R162 ;  /* 0x00007610ffa27816 */ /* 0x000fe400000000a2 */
[----:B------:R-:W-:Y:S01]  /*46f0*/  PRMT R163, RZ, 0x7610, R163 ;  /* 0x00007610ffa37816 */ /* 0x000fe200000000a3 */
[----:B------:R-:W4:Y:S01]  /*4700*/  @P6 LDG.E.U16 R160, desc[UR24][R98.64] ;  /* 0x0000001862a06981 */ /* 0x000f22000c1e1500 */
[----:B------:R-:W-:Y:S02]  /*4710*/  PRMT R164, RZ, 0x7610, R164 ;  /* 0x00007610ffa47816 */ /* 0x000fe400000000a4 */
[-C--:B------:R-:W-:Y:S01]  /*4720*/  ISETP.LT.AND P6, PT, R227, R6.reuse, P0 ;  /* 0x00000006e300720c */ /* 0x080fe200007c1270 */
[----:B------:R-:W4:Y:S01]  /*4730*/  @P5 LDG.E.U16 R161, desc[UR24][R100.64] ;  /* 0x0000001864a15981 */ /* 0x000f22000c1e1500 */
[----:B------:R-:W-:-:S03]  /*4740*/  ISETP.LT.AND P5, PT, R226, R6, P0 ;  /* 0x00000006e200720c */ /* 0x000fc600007a1270 */
[----:B------:R-:W4:Y:S01]  /*4750*/  @P4 LDG.E.U16 R162, desc[UR24][R102.64] ;  /* 0x0000001866a24981 */ /* 0x000f22000c1e1500 */
[----:B------:R-:W-:-:S03]  /*4760*/  ISETP.LT.AND P4, PT, R225, R6, P0 ;  /* 0x00000006e100720c */ /* 0x000fc60000781270 */
[----:B------:R-:W4:Y:S01]  /*4770*/  @P3 LDG.E.U16 R163, desc[UR24][R104.64] ;  /* 0x0000001868a33981 */ /* 0x000f22000c1e1500 */
[----:B------:R-:W-:-:S03]  /*4780*/  ISETP.LT.AND P3, PT, R224, R6, P0 ;  /* 0x00000006e000720c */ /* 0x000fc60000761270 */
[----:B------:R-:W4:Y:S01]  /*4790*/  @P2 LDG.E.U16 R164, desc[UR24][R106.64] ;  /* 0x000000186aa42981 */ /* 0x000f22000c1e1500 */
[-C--:B------:R-:W-:Y:S02]  /*47a0*/  ISETP.LT.AND P2, PT, R223, R6.reuse, P0 ;  /* 0x00000006df00720c */ /* 0x080fe40000741270 */
[----:B------:R-:W-:Y:S02]  /*47b0*/  ISETP.LT.AND P0, PT, R197, R6, P0 ;  /* 0x00000006c500720c */ /* 0x000fe40000701270 */
[----:B------:R-:W-:Y:S02]  /*47c0*/  PRMT R165, RZ, 0x7610, R165 ;  /* 0x00007610ffa57816 */ /* 0x000fe400000000a5 */
[----:B------:R-:W-:Y:S02]  /*47d0*/  PRMT R166, RZ, 0x7610, R166 ;  /* 0x00007610ffa67816 */ /* 0x000fe400000000a6 */
[----:B------:R-:W-:Y:S02]  /*47e0*/  PRMT R167, RZ, 0x7610, R167 ;  /* 0x00007610ffa77816 */ /* 0x000fe400000000a7 */
[----:B------:R-:W-:Y:S01]  /*47f0*/  PRMT R168, RZ, 0x7610, R168 ;  /* 0x00007610ffa87816 */ /* 0x000fe200000000a8 */
[----:B------:R-:W4:Y:S01]  /*4800*/  @P6 LDG.E.U16 R165, desc[UR24][R108.64] ;  /* 0x000000186ca56981 */ /* 0x000f22000c1e1500 */
[----:B------:R-:W-:-:S02]  /*4810*/  PRMT R169, RZ, 0x7610, R169 ;  /* 0x00007610ffa97816 */ /* 0x000fc400000000a9 */
[----:B------:R-:W-:Y:S01]  /*4820*/  PRMT R170, RZ, 0x7610, R170 ;  /* 0x00007610ffaa7816 */ /* 0x000fe200000000aa */
[----:B------:R-:W4:Y:S01]  /*4830*/  @P5 LDG.E.U16 R166, desc[UR24][R110.64] ;  /* 0x000000186ea65981 */ /* 0x000f22000c1e1500 */
[----:B------:R-:W-:Y:S02]  /*4840*/  PRMT R171, RZ, 0x7610, R171 ;  /* 0x00007610ffab7816 */ /* 0x000fe400000000ab */
[----:B------:R-:W-:Y:S01]  /*4850*/  PRMT R172, RZ, 0x7610, R172 ;  /* 0x00007610ffac7816 */ /* 0x000fe200000000ac */
[----:B------:R-:W4:Y:S01]  /*4860*/  @P4 LDG.E.U16 R167, desc[UR24][R112.64] ;  /* 0x0000001870a74981 */ /* 0x000f22000c1e1500 */
        /* <DEDUP_REMOVED lines=9> */
[----:B------:R-:W-:-:S03]  /*4900*/  PRMT R179, RZ, 0x7610, R179 ;  /* 0x00007610ffb37816 */ /* 0x000fc600000000b3 */
        /* <DEDUP_REMOVED lines=29> */
[----:B0-----:R-:W-:-:S03]  /*4ae0*/  PRMT R26, RZ, 0x7610, R26 ;  /* 0x00007610ff1a7816 */ /* 0x001fc6000000001a */
        /* <DEDUP_REMOVED lines=8> */
[----:B------:R-:W4:Y:S04]  /*4b70*/  @P2 LDG.E.U16 R190, desc[UR24][R40.64] ;  /* 0x0000001828be2981 */ /* 0x000f28000c1e1500 */
[----:B------:R-:W4:Y:S01]  /*4b80*/  @P2 LDG.E.U16 R157, desc[UR24][R56.64] ;  /* 0x00000018389d2981 */ /* 0x000f22000c1e1500 */
[----:B------:R-:W-:-:S03]  /*4b90*/  PRMT R119, RZ, 0x7610, R119 ;  /* 0x00007610ff777816 */ /* 0x000fc60000000077 */
[----:B------:R-:W4:Y:S01]  /*4ba0*/  @P2 LDG.E.U16 R158, desc[UR24][R72.64] ;  /* 0x00000018489e2981 */ /* 0x000f22000c1e1500 */
[----:B------:R-:W-:-:S03]  /*4bb0*/  PRMT R155, RZ, 0x7610, R155 ;  /* 0x00007610ff9b7816 */ /* 0x000fc6000000009b */
[----:B------:R-:W4:Y:S01]  /*4bc0*/  @P2 LDG.E.U16 R159, desc[UR24][R88.64] ;  /* 0x00000018589f2981 */ /* 0x000f22000c1e1500 */
[----:B------:R-:W-:-:S03]  /*4bd0*/  PRMT R156, RZ, 0x7610, R156 ;  /* 0x00007610ff9c7816 */ /* 0x000fc6000000009c */
[----:B------:R-:W4:Y:S04]  /*4be0*/  @P2 LDG.E.U16 R26, desc[UR24][R42.64] ;  /* 0x000000182a1a2981 */ /* 0x000f28000c1e1500 */
[----:B------:R-:W4:Y:S04]  /*4bf0*/  @P2 LDG.E.U16 R27, desc[UR24][R58.64] ;  /* 0x000000183a1b2981 */ /* 0x000f28000c1e1500 */
[----:B------:R-:W4:Y:S04]  /*4c00*/  @P2 LDG.E.U16 R28, desc[UR24][R74.64] ;  /* 0x000000184a1c2981 */ /* 0x000f28000c1e1500 */
[----:B------:R-:W4:Y:S04]  /*4c10*/  @P2 LDG.E.U16 R29, desc[UR24][R90.64] ;  /* 0x000000185a1d2981 */ /* 0x000f28000c1e1500 */
[----:B------:R-:W4:Y:S04]  /*4c20*/  @P2 LDG.E.U16 R118, desc[UR24][R44.64] ;  /* 0x000000182c762981 */ /* 0x000f28000c1e1500 */
[----:B------:R-:W4:Y:S04]  /*4c30*/  @P2 LDG.E.U16 R119, desc[UR24][R60.64] ;  /* 0x000000183c772981 */ /* 0x000f28000c1e1500 */
[----:B------:R-:W4:Y:S04]  /*4c40*/  @P2 LDG.E.U16 R155, desc[UR24][R76.64] ;  /* 0x000000184c9b2981 */ /* 0x000f28000c1e1500 */
[----:B------:R-:W4:Y:S01]  /*4c50*/  @P2 LDG.E.U16 R156, desc[UR24][R92.64] ;  /* 0x000000185c9c2981 */ /* 0x000f22000c1e1500 */
[----:B------:R-:W-:Y:S01]  /*4c60*/  IMAD.SHL.U32 R197, R222, 0x2, RZ ;  /* 0x00000002dec57824 */ /* 0x000fe200078e00ff */
[----:B------:R-:W-:-:S04]  /*4c70*/  @!UP1 UIADD3 UR4, UPT, UPT, -UR4, 0x100000, URZ ;  /* 0x0010000004049890 */ /* 0x000fc8000fffe1ff */
[----:B------:R-:W-:Y:S02]  /*4c80*/  @!UP1 USHF.L.U32 UR5, UR4, 0xb, URZ ;  /* 0x0000000b04059899 */ /* 0x000fe400080006ff */
[----:B------:R-:W-:Y:S01]  /*4c90*/  @!UP1 USHF.L.U32 UR4, UR4, 0x1, URZ ;  /* 0x0000000104049899 */ /* 0x000fe200080006ff */
[----:B------:R-:W-:Y:S02]  /*4ca0*/  SHF.R.S32.HI R0, RZ, 0x6, R222 ;  /* 0x00000006ff007819 */ /* 0x000fe400000114de */
[----:B------:R-:W-:Y:S02]  /*4cb0*/  LOP3.LUT R197, R197, 0x7e, RZ, 0xc0, !PT ;  /* 0x0000007ec5c57812 */ /* 0x000fe400078ec0ff */
[----:B------:R-:W-:Y:S01]  /*4cc0*/  SGXT R0, R0, 0x1 ;  /* 0x000000010000781a */ /* 0x000fe20000000200 */
[----:B------:R-:W-:-:S03]  /*4cd0*/  VOTEU.ALL UP1, P1 ;  /* 0x0000000000ff7886 */ /* 0x000fc60000820000 */
[----:B------:R-:W-:-:S03]  /*4ce0*/  LOP3.LUT R0, R197, 0x90, R0, 0x78, !PT ;  /* 0x00000090c5007812 */ /* 0x000fc600078e7800 */
[----:B------:R0:W1:Y:S02]  /*4cf0*/  @!UP1 SYNCS.EXCH.64 URZ, [UR11+0xc008], UR4 ;  /* 0x00c008040bff95b2 */ /* 0x0000640008000100 */
[----:B------:R0:W-:Y:S04]  /*4d00*/  STS.U16 [R0+UR11+0x400], R143 ;  /* 0x0004008f00007988 */ /* 0x0001e8000800040b */
[----:B-----5:R5:W-:Y:S01]  /*4d10*/  STS.U16 [R0+UR11+0x800], R144 ;  /* 0x0008009000007988 */ /* 0x020be2000800040b */
[----:B0-----:R-:W-:-:S03]  /*4d20*/  LOP3.LUT R143, R0, 0x20, RZ, 0x3c, !PT ;  /* 0x00000020008f7812 */ /* 0x001fc600078e3cff */
[----:B------:R-:W-:Y:S04]  /*4d30*/  STS.U16 [R0+UR11+0xc00], R145 ;  /* 0x000c009100007988 */ /* 0x000fe8000800040b */
[----:B------:R-:W-:Y:S04]  /*4d40*/  STS.U16 [R0+UR11+0x1000], R146 ;  /* 0x0010009200007988 */ /* 0x000fe8000800040b */
[----:B--2---:R-:W-:Y:S04]  /*4d50*/  STS.U16 [R0+UR11+0x1400], R147 ;  /* 0x0014009300007988 */ /* 0x004fe8000800040b */
[----:B------:R-:W-:Y:S04]  /*4d60*/  STS.U16 [R0+UR11+0x1800], R148 ;  /* 0x0018009400007988 */ /* 0x000fe8000800040b */
        /* <DEDUP_REMOVED lines=8> */
[----:B------:R-:W-:Y:S01]  /*4df0*/  STS.U16 [R0+UR11+0x3c00], R123 ;  /* 0x003c007b00007988 */ /* 0x000fe2000800040b */
[----:B------:R-:W-:Y:S01]  /*4e00*/  SHF.R.S32.HI R3, RZ, 0x1f, R150 ;  /* 0x0000001fff037819 */ /* 0x000fe20000011496 */
[----:B-----5:R-:W0:Y:S02]  /*4e10*/  S2R R144, SR_TID.X ;  /* 0x0000000000907919 */ /* 0x020e240000002100 */
[----:B---3--:R0:W-:Y:S04]  /*4e20*/  STS.U16 [R0+UR11], R2 ;  /* 0x0000000200007988 */ /* 0x0081e8000800040b */
[----:B------:R-:W-:Y:S04]  /*4e30*/  STS.U16 [R143+UR11+0xd00], R122 ;  /* 0x000d007a8f007988 */ /* 0x000fe8000800040b */
[----:B----4-:R-:W-:Y:S04]  /*4e40*/  STS.U16 [R143+UR11+0x1100], R134 ;  /* 0x001100868f007988 */ /* 0x010fe8000800040b */
[----:B------:R-:W-:Y:S04]  /*4e50*/  STS.U16 [R143+UR11+0x1500], R133 ;  /* 0x001500858f007988 */ /* 0x000fe8000800040b */
[----:B------:R-:W-:Y:S01]  /*4e60*/  STS.U16 [R143+UR11+0x1900], R132 ;  /* 0x001900848f007988 */ /* 0x000fe2000800040b */
[----:B------:R-:W-:-:S03]  /*4e70*/  SHF.L.U64.HI R3, R150, 0x1, R3 ;  /* 0x0000000196037819 */ /* 0x000fc60000010203 */
[----:B------:R-:W-:Y:S01]  /*4e80*/  STS.U16 [R143+UR11+0x1d00], R131 ;  /* 0x001d00838f007988 */ /* 0x000fe2000800040b */
[----:B------:R-:W-:-:S03]  /*4e90*/  SHF.R.S32.HI R230, RZ, 0x1f, R25 ;  /* 0x0000001fffe67819 */ /* 0x000fc60000011419 */
[----:B------:R-:W-:Y:S01]  /*4ea0*/  STS.U16 [R143+UR11+0x2100], R130 ;  /* 0x002100828f007988 */ /* 0x000fe2000800040b */
[----:B------:R-:W-:-:S03]  /*4eb0*/  LEA R226, P2, R25, R220, 0x1 ;  /* 0x000000dc19e27211 */ /* 0x000fc600078408ff */
[----:B------:R-:W-:Y:S01]  /*4ec0*/  STS.U16 [R143+UR11+0x2500], R129 ;  /* 0x002500818f007988 */ /* 0x000fe2000800040b */
[----:B------:R-:W-:-:S03]  /*4ed0*/  ISETP.NE.U32.AND P0, PT, R198, RZ, PT ;  /* 0x000000ffc600720c */ /* 0x000fc60003f05070 */
[----:B------:R-:W-:Y:S01]  /*4ee0*/  STS.U16 [R143+UR11+0x2900], R128 ;  /* 0x002900808f007988 */ /* 0x000fe2000800040b */
[----:B------:R-:W-:-:S03]  /*4ef0*/  LEA.HI.X R230, R25, R3, R230, 0x1, P2 ;  /* 0x0000000319e67211 */ /* 0x000fc600010f0ce6 */
[----:B------:R-:W-:Y:S01]  /*4f00*/  STS.U16 [R143+UR11+0x2d00], R127 ;  /* 0x002d007f8f007988 */ /* 0x000fe2000800040b */
[----:B------:R-:W-:-:S03]  /*4f10*/  LOP3.LUT R198, R0, 0x40, RZ, 0x3c, !PT ;  /* 0x0000004000c67812 */ /* 0x000fc600078e3cff */
[----:B------:R-:W-:Y:S01]  /*4f20*/  STS.U16 [R143+UR11+0x3100], R126 ;  /* 0x0031007e8f007988 */ /* 0x000fe2000800040b */
[----:B------:R-:W-:-:S03]  /*4f30*/  SHF.R.S32.HI R229, RZ, 0x1f, R120 ;  /* 0x0000001fffe57819 */ /* 0x000fc60000011478 */
[----:B------:R-:W-:Y:S01]  /*4f40*/  STS.U16 [R143+UR11+0x3500], R125 ;  /* 0x0035007d8f007988 */ /* 0x000fe2000800040b */
[----:B------:R-:W-:Y:S02]  /*4f50*/  SHF.R.S32.HI R227, RZ, 0x1f, R137 ;  /* 0x0000001fffe37819 */ /* 0x000fe40000011489 */
[-C--:B------:R-:W-:Y:S01]  /*4f60*/  LEA R225, P2, R120, R220.reuse, 0x1 ;  /* 0x000000dc78e17211 */ /* 0x080fe200078408ff */
[----:B------:R-:W-:Y:S01]  /*4f70*/  STS.U16 [R143+UR11+0x3900], R124 ;  /* 0x0039007c8f007988 */ /* 0x000fe2000800040b */
[----:B------:R-:W-:-:S03]  /*4f80*/  LEA R228, P3, R137, R220, 0x1 ;  /* 0x000000dc89e47211 */ /* 0x000fc600078608ff */
[----:B------:R-:W-:Y:S01]  /*4f90*/  STS.U16 [R143+UR11+0x3d00], R10 ;  /* 0x003d000a8f007988 */ /* 0x000fe2000800040b */
[----:B------:R-:W-:-:S03]  /*4fa0*/  LEA.HI.X R229, R120, R3, R229, 0x1, P2 ;  /* 0x0000000378e57211 */ /* 0x000fc600010f0ce5 */
[----:B------:R-:W-:Y:S01]  /*4fb0*/  STS.U16 [R143+UR11+0x500], R24 ;  /* 0x000500188f007988 */ /* 0x000fe2000800040b */
[----:B------:R-:W-:-:S03]  /*4fc0*/  LEA.HI.X R227, R137, R3, R227, 0x1, P3 ;  /* 0x0000000389e37211 */ /* 0x000fc600018f0ce3 */
[----:B------:R-:W-:Y:S01]  /*4fd0*/  STS.U16 [R143+UR11+0x900], R23 ;  /* 0x000900178f007988 */ /* 0x000fe2000800040b */
[----:B------:R-:W-:-:S03]  /*4fe0*/  SHF.R.S32.HI R222, RZ, 0x1f, R196 ;  /* 0x0000001fffde7819 */ /* 0x000fc600000114c4 */
[----:B------:R2:W-:Y:S01]  /*4ff0*/  STS.U16 [R143+UR11+0x100], R191 ;  /* 0x000100bf8f007988 */ /* 0x0005e2000800040b */
        /* <DEDUP_REMOVED lines=10> */
[----:B------:R-:W-:Y:S01]  /*50a0*/  STS.U16 [R198+UR11+0x1e00], R18 ;  /* 0x001e0012c6007988 */ /* 0x000fe2000800040b */
[----:B------:R-:W-:-:S03]  /*50b0*/  LEA R121, P2, R9, R220, 0x1 ;  /* 0x000000dc09797211 */ /* 0x000fc600078408ff */
[----:B------:R-:W-:Y:S04]  /*50c0*/  STS.U16 [R198+UR11+0x2200], R17 ;  /* 0x00220011c6007988 */ /* 0x000fe8000800040b */
[----:B------:R-:W-:Y:S01]  /*50d0*/  STS.U16 [R198+UR11+0x2600], R16 ;  /* 0x00260010c6007988 */ /* 0x000fe2000800040b */
[----:B------:R-:W-:-:S03]  /*50e0*/  LEA.HI.X R223, R9, R3, R223, 0x1, P2 ;  /* 0x0000000309df7211 */ /* 0x000fc600010f0cdf */
[----:B------:R-:W-:Y:S01]  /*50f0*/  STS.U16 [R198+UR11+0x2a00], R15 ;  /* 0x002a000fc6007988 */ /* 0x000fe2000800040b */
[----:B------:R-:W-:-:S03]  /*5100*/  LOP3.LUT R9, R0, 0x60, RZ, 0x3c, !PT ;  /* 0x0000006000097812 */ /* 0x000fc600078e3cff */
[----:B------:R-:W-:Y:S04]  /*5110*/  STS.U16 [R198+UR11+0x2e00], R14 ;  /* 0x002e000ec6007988 */ /* 0x000fe8000800040b */
[----:B------:R-:W-:Y:S04]  /*5120*/  STS.U16 [R198+UR11+0x3200], R13 ;  /* 0x0032000dc6007988 */ /* 0x000fe8000800040b */
[----:B------:R-:W-:Y:S04]  /*5130*/  STS.U16 [R198+UR11+0x3600], R12 ;  /* 0x0036000cc6007988 */ /* 0x000fe8000800040b */
[----:B------:R-:W-:Y:S04]  /*5140*/  STS.U16 [R198+UR11+0x3a00], R11 ;  /* 0x003a000bc6007988 */ /* 0x000fe8000800040b */
[----:B------:R-:W-:Y:S04]  /*5150*/  STS.U16 [R198+UR11+0x3e00], R7 ;  /* 0x003e0007c6007988 */ /* 0x000fe8000800040b */
[----:B------:R-:W-:Y:S04]  /*5160*/  STS.U16 [R198+UR11+0x600], R195 ;  /* 0x000600c3c6007988 */ /* 0x000fe8000800040b */
[----:B------:R-:W-:Y:S01]  /*5170*/  STS.U16 [R198+UR11+0xa00], R194 ;  /* 0x000a00c2c6007988 */ /* 0x000fe2000800040b */
[----:B0-----:R-:W-:-:S03]  /*5180*/  LOP3.LUT R2, R144, 0x40, RZ, 0xc0, !PT ;  /* 0x0000004090027812 */ /* 0x001fc600078ec0ff */
[----:B------:R0:W-:Y:S01]  /*5190*/  STS.U16 [R198+UR11+0x200], R160 ;  /* 0x000200a0c6007988 */ /* 0x0001e2000800040b */
[----:B--2---:R-:W-:-:S03]  /*51a0*/  SHF.R.U32.HI R143, RZ, 0x6, R144 ;  /* 0x00000006ff8f7819 */ /* 0x004fc60000011690 */
[----:B------:R-:W-:Y:S04]  /*51b0*/  STS.U16 [R9+UR11+0xb00], R193 ;  /* 0x000b00c109007988 */ /* 0x000fe8000800040b */
[----:B------:R-:W-:Y:S01]  /*51c0*/  STS.U16 [R9+UR11+0x1300], R192 ;  /* 0x001300c009007988 */ /* 0x000fe2000800040b */
[----:B0-----:R-:W-:-:S03]  /*51d0*/  SHF.R.U32.HI R198, RZ, 0x6, R144 ;  /* 0x00000006ffc67819 */ /* 0x001fc60000011690 */
[----:B------:R0:W-:Y:S01]  /*51e0*/  STS.U16 [R9+UR11+0x1b00], R8 ;  /* 0x001b000809007988 */ /* 0x0001e2000800040b */
[----:B------:R-:W-:-:S03]  /*51f0*/  SHF.R.U32.HI R144, RZ, 0x6, R144 ;  /* 0x00000006ff907819 */ /* 0x000fc60000011690 */
[----:B------:R-:W-:Y:S01]  /*5200*/  STS.U16 [R9+UR11+0x2300], R152 ;  /* 0x0023009809007988 */ /* 0x000fe2000800040b */
[----:B------:R-:W-:-:S03]  /*5210*/  SGXT.U32 R143, R143, 0x1 ;  /* 0x000000018f8f781a */ /* 0x000fc60000000000 */
[----:B------:R-:W-:Y:S01]  /*5220*/  STS.U16 [R9+UR11+0x2b00], R151 ;  /* 0x002b009709007988 */ /* 0x000fe2000800040b */
[----:B------:R-:W-:-:S03]  /*5230*/  IMAD R2, R2, 0x40, R197 ;  /* 0x0000004002027824 */ /* 0x000fc600078e02c5 */
[----:B------:R-:W-:Y:S01]  /*5240*/  STS.U16 [R9+UR11+0x3300], R154 ;  /* 0x0033009a09007988 */ /* 0x000fe2000800040b */
[----:B------:R-:W-:-:S03]  /*5250*/  SGXT.U32 R144, R144, 0x1 ;  /* 0x000000019090781a */ /* 0x000fc60000000000 */
[----:B------:R-:W-:Y:S01]  /*5260*/  STS.U16 [R9+UR11+0x3b00], R153 ;  /* 0x003b009909007988 */ /* 0x000fe2000800040b */
[----:B------:R-:W-:-:S03]  /*5270*/  LOP3.LUT R143, R143, 0x18, RZ, 0xfc, !PT ;  /* 0x000000188f8f7812 */ /* 0x000fc600078efcff */
[----:B------:R-:W-:Y:S04]  /*5280*/  STS.U16 [R9+UR11+0x300], R161 ;  /* 0x000300a109007988 */ /* 0x000fe8000800040b */
[----:B------:R-:W-:Y:S01]  /*5290*/  STS.U16 [R9+UR11+0x700], R162 ;  /* 0x000700a209007988 */ /* 0x000fe2000800040b */
[----:B------:R-:W-:-:S03]  /*52a0*/  LOP3.LUT R7, R2, 0x10, RZ, 0x3c, !PT ;  /* 0x0000001002077812 */ /* 0x000fc600078e3cff */
[----:B------:R-:W-:Y:S01]  /*52b0*/  STS.U16 [R9+UR11+0xf00], R163 ;  /* 0x000f00a309007988 */ /* 0x000fe2000800040b */
[----:B------:R-:W-:-:S03]  /*52c0*/  LOP3.LUT R144, R144, 0x16, RZ, 0xfc, !PT ;  /* 0x0000001690907812 */ /* 0x000fc600078efcff */
[----:B------:R-:W-:Y:S01]  /*52d0*/  STS.U16 [R9+UR11+0x1700], R164 ;  /* 0x001700a409007988 */ /* 0x000fe2000800040b */
[----:B------:R-:W-:-:S03]  /*52e0*/  SGXT.U32 R198, R198, 0x1 ;  /* 0x00000001c6c6781a */ /* 0x000fc60000000000 */
[----:B------:R-:W-:Y:S01]  /*52f0*/  STS.U16 [R9+UR11+0x1f00], R165 ;  /* 0x001f00a509007988 */ /* 0x000fe2000800040b */
[----:B------:R-:W-:-:S03]  /*5300*/  IMAD R133, R143, R4, RZ ;  /* 0x000000048f857224 */ /* 0x000fc600078e02ff */
[----:B------:R-:W-:Y:S04]  /*5310*/  STS.U16 [R9+UR11+0x2700], R166 ;  /* 0x002700a609007988 */ /* 0x000fe8000800040b */
[----:B------:R-:W-:Y:S01]  /*5320*/  STS.U16 [R9+UR11+0x2f00], R167 ;  /* 0x002f00a709007988 */ /* 0x000fe2000800040b */
[----:B0-----:R-:W-:-:S03]  /*5330*/  LOP3.LUT R8, R2, 0x20, RZ, 0x3c, !PT ;  /* 0x0000002002087812 */ /* 0x001fc600078e3cff */
[----:B------:R-:W-:Y:S01]  /*5340*/  STS.U16 [R9+UR11+0x3700], R168 ;  /* 0x003700a809007988 */ /* 0x000fe2000800040b */
[----:B------:R-:W-:-:S03]  /*5350*/  LOP3.LUT R198, R198, 0x1a, RZ, 0xfc, !PT ;  /* 0x0000001ac6c67812 */ /* 0x000fc600078efcff */
[----:B------:R-:W-:Y:S01]  /*5360*/  STS.U16 [R9+UR11+0x3f00], R169 ;  /* 0x003f00a909007988 */ /* 0x000fe2000800040b */
[----:B------:R-:W-:-:S03]  /*5370*/  IMAD R131, R144, R4, RZ ;  /* 0x0000000490837224 */ /* 0x000fc600078e02ff */
[----:B------:R-:W-:Y:S01]  /*5380*/  STS.U16 [R2+UR11+0x8000], R170 ;  /* 0x008000aa02007988 */ /* 0x000fe2000800040b */
[----:B------:R-:W-:-:S03]  /*5390*/  IMAD.SHL.U32 R132, R133, 0x2, RZ ;  /* 0x0000000285847824 */ /* 0x000fc600078e00ff */
[----:B------:R-:W-:Y:S04]  /*53a0*/  STS.U16 [R2+UR11+0x8400], R171 ;  /* 0x008400ab02007988 */ /* 0x000fe8000800040b */
[----:B------:R-:W-:Y:S04]  /*53b0*/  STS.U16 [R2+UR11+0x8800], R172 ;  /* 0x008800ac02007988 */ /* 0x000fe8000800040b */
[----:B------:R-:W-:Y:S01]  /*53c0*/  STS.U16 [R2+UR11+0x8c00], R173 ;  /* 0x008c00ad02007988 */ /* 0x000fe2000800040b */
[----:B------:R-:W-:-:S03]  /*53d0*/  IMAD R137, R252, R4, RZ ;  /* 0x00000004fc897224 */ /* 0x000fc600078e02ff */
[----:B------:R-:W-:Y:S04]  /*53e0*/  STS.U16 [R7+UR11+0x8080], R174 ;  /* 0x008080ae07007988 */ /* 0x000fe8000800040b */
[----:B------:R-:W-:Y:S01]  /*53f0*/  STS.U16 [R7+UR11+0x8480], R175 ;  /* 0x008480af07007988 */ /* 0x000fe2000800040b */
[----:B------:R-:W-:-:S03]  /*5400*/  IMAD.SHL.U32 R130, R131, 0x2, RZ ;  /* 0x0000000283827824 */ /* 0x000fc600078e00ff */
[----:B------:R-:W-:Y:S01]  /*5410*/  STS.U16 [R7+UR11+0x8880], R176 ;  /* 0x008880b007007988 */ /* 0x000fe2000800040b */
[----:B------:R-:W-:-:S03]  /*5420*/  IMAD R135, R198, R4, RZ ;  /* 0x00000004c6877224 */ /* 0x000fc600078e02ff */
[----:B------:R0:W-:Y:S01]  /*5430*/  STS.U16 [R7+UR11+0x8c80], R177 ;  /* 0x008c80b107007988 */ /* 0x0001e2000800040b */
[----:B------:R-:W-:Y:S01]  /*5440*/  IMAD.HI R133, R133, 0x2, RZ ;  /* 0x0000000285857827 */ /* 0x000fe200078e02ff */
[----:B------:R-:W-:Y:S02]  /*5450*/  IADD3 R132, P4, P5, R132, UR20, R220 ;  /* 0x0000001484847c10 */ /* 0x000fe4000fd9e0dc */
[----:B------:R-:W-:Y:S01]  /*5460*/  STS.U16 [R8+UR11+0x8100], R178 ;  /* 0x008100b208007988 */ /* 0x000fe2000800040b */
[----:B------:R-:W-:-:S03]  /*5470*/  IMAD.SHL.U32 R136, R137, 0x2, RZ ;  /* 0x0000000289887824 */ /* 0x000fc600078e00ff */
[----:B------:R-:W-:Y:S01]  /*5480*/  STS.U16 [R8+UR11+0x8500], R179 ;  /* 0x008500b308007988 */ /* 0x000fe2000800040b */
[----:B0-----:R-:W-:Y:S01]  /*5490*/  LOP3.LUT R7, R2, 0x30, RZ, 0x3c, !PT ;  /* 0x0000003002077812 */ /* 0x001fe200078e3cff */
[----:B------:R-:W-:Y:S02]  /*54a0*/  IMAD R128, R250, R4, RZ ;  /* 0x00000004fa807224 */ /* 0x000fe400078e02ff */
[----:B------:R-:W-:Y:S01]  /*54b0*/  STS.U16 [R8+UR11+0x8900], R180 ;  /* 0x008900b408007988 */ /* 0x000fe2000800040b */
[----:B------:R-:W-:Y:S01]  /*54c0*/  IMAD.HI R131, R131, 0x2, RZ ;  /* 0x0000000283837827 */ /* 0x000fe200078e02ff */
[----:B------:R-:W-:Y:S02]  /*54d0*/  IADD3 R130, P2, P3, R130, UR20, R220 ;  /* 0x0000001482827c10 */ /* 0x000fe4000fb5e0dc */
[----:B------:R0:W-:Y:S01]  /*54e0*/  STS.U16 [R8+UR11+0x8d00], R181 ;  /* 0x008d00b508007988 */ /* 0x0001e2000800040b */
[----:B------:R-:W-:Y:S01]  /*54f0*/  IMAD.SHL.U32 R134, R135, 0x2, RZ ;  /* 0x0000000287867824 */ /* 0x000fe200078e00ff */
[----:B------:R-:W-:-:S02]  /*5500*/  IADD3.X R133, PT, PT, R133, UR21, R3, P4, P5 ;  /* 0x0000001585857c10 */ /* 0x000fc4000a7ea403 */
[----:B------:R-:W-:Y:S01]  /*5510*/  STS.U16 [R7+UR11+0x8180], R182 ;  /* 0x008180b607007988 */ /* 0x000fe2000800040b */
[-C--:B------:R-:W-:Y:S01]  /*5520*/  IMAD R129, R251, R4.reuse, RZ ;  /* 0x00000004fb817224 */ /* 0x080fe200078e02ff */
[----:B------:R-:W-:Y:S01]  /*5530*/  IADD3 R136, P4, P5, R136, UR20, R220 ;  /* 0x0000001488887c10 */ /* 0x000fe2000fd9e0dc */
[----:B------:R-:W-:Y:S01]  /*5540*/  IMAD.HI R137, R137, 0x2, RZ ;  /* 0x0000000289897827 */ /* 0x000fe200078e02ff */
[----:B------:R-:W-:Y:S01]  /*5550*/  STS.U16 [R7+UR11+0x8580], R183 ;  /* 0x008580b707007988 */ /* 0x000fe2000800040b */
[----:B0-----:R-:W-:Y:S02]  /*5560*/  LOP3.LUT R8, R2, 0x40, RZ, 0x3c, !PT ;  /* 0x0000004002087812 */ /* 0x001fe400078e3cff */
[----:B------:R-:W-:Y:S01]  /*5570*/  IMAD.SHL.U32 R140, R128, 0x2, RZ ;  /* 0x00000002808c7824 */ /* 0x000fe200078e00ff */
[----:B------:R-:W-:Y:S01]  /*5580*/  STS.U16 [R7+UR11+0x8980], R184 ;  /* 0x008980b807007988 */ /* 0x000fe2000800040b */
[----:B------:R-:W-:Y:S01]  /*5590*/  IMAD R126, R248, R4, RZ ;  /* 0x00000004f87e7224 */ /* 0x000fe200078e02ff */
[----:B------:R-:W-:-:S02]  /*55a0*/  IADD3.X R131, PT, PT, R131, UR21, R3, P2, P3 ;  /* 0x0000001583837c10 */ /* 0x000fc400097e6403 */
[----:B------:R0:W-:Y:S01]  /*55b0*/  STS.U16 [R7+UR11+0x8d80], R185 ;  /* 0x008d80b907007988 */ /* 0x0001e2000800040b */
[----:B------:R-:W-:Y:S01]  /*55c0*/  IMAD.HI R135, R135, 0x2, RZ ;  /* 0x0000000287877827 */ /* 0x000fe200078e02ff */
[----:B------:R-:W-:Y:S02]  /*55d0*/  IADD3 R134, P2, P3, R134, UR20, R220 ;  /* 0x0000001486867c10 */ /* 0x000fe4000fb5e0dc */
[----:B------:R-:W-:Y:S01]  /*55e0*/  STS.U16 [R8+UR11+0x8200], R186 ;  /* 0x008200ba08007988 */ /* 0x000fe2000800040b */
[----:B------:R-:W-:Y:S01]  /*55f0*/  IMAD.SHL.U32 R138, R129, 0x2, RZ ;  /* 0x00000002818a7824 */ /* 0x000fe200078e00ff */
[----:B------:R-:W-:Y:S01]  /*5600*/  IADD3.X R137, PT, PT, R137, UR21, R3, P4, P5 ;  /* 0x0000001589897c10 */ /* 0x000fe2000a7ea403 */
[----:B------:R-:W-:Y:S01]  /*5610*/  IMAD R127, R249, R4, RZ ;  /* 0x00000004f97f7224 */ /* 0x000fe200078e02ff */
[----:B------:R-:W-:Y:S01]  /*5620*/  STS.U16 [R8+UR11+0x8600], R187 ;  /* 0x008600bb08007988 */ /* 0x000fe2000800040b */
[----:B0-----:R-:W-:Y:S01]  /*5630*/  LOP3.LUT R7, R2, 0x50, RZ, 0x3c, !PT ;  /* 0x0000005002077812 */ /* 0x001fe200078e3cff */
[----:B------:R-:W-:-:S02]  /*5640*/  IMAD.HI R128, R128, 0x2, RZ ;  /* 0x0000000280807827 */ /* 0x000fc400078e02ff */
[----:B------:R-:W-:Y:S01]  /*5650*/  STS.U16 [R8+UR11+0x8a00], R188 ;  /* 0x008a00bc08007988 */ /* 0x000fe2000800040b */
[--C-:B------:R-:W-:Y:S01]  /*5660*/  IADD3 R140, P4, P5, R140, UR20, R220.reuse ;  /* 0x000000148c8c7c10 */ /* 0x100fe2000fd9e0dc */
[----:B------:R-:W-:Y:S02]  /*5670*/  IMAD.SHL.U32 R144, R126, 0x2, RZ ;  /* 0x000000027e907824 */ /* 0x000fe400078e00ff */
[----:B------:R0:W-:Y:S01]  /*5680*/  STS.U16 [R8+UR11+0x8e00], R189 ;  /* 0x008e00bd08007988 */ /* 0x0001e2000800040b */
[-C--:B------:R-:W-:Y:S01]  /*5690*/  IMAD R124, R246, R4.reuse, RZ ;  /* 0x00000004f67c7224 */ /* 0x080fe200078e02ff */
[----:B------:R-:W-:Y:S01]  /*56a0*/  IADD3.X R135, PT, PT, R135, UR21, R3, P2, P3 ;  /* 0x0000001587877c10 */ /* 0x000fe200097e6403 */
[----:B------:R-:W-:Y:S01]  /*56b0*/  IMAD.HI R129, R129, 0x2, RZ ;  /* 0x0000000281817827 */ /* 0x000fe200078e02ff */
[----:B------:R-:W-:Y:S01]  /*56c0*/  STS.U16 [R7+UR11+0x8280], R190 ;  /* 0x008280be07007988 */ /* 0x000fe2000800040b */
[----:B------:R-:W-:Y:S02]  /*56d0*/  IADD3 R138, P2, P3, R138, UR20, R220 ;  /* 0x000000148a8a7c10 */ /* 0x000fe4000fb5e0dc */
[----:B------:R-:W-:Y:S01]  /*56e0*/  IMAD.SHL.U32 R142, R127, 0x2, RZ ;  /* 0x000000027f8e7824 */ /* 0x000fe200078e00ff */
[----:B------:R-:W-:Y:S01]  /*56f0*/  STS.U16 [R7+UR11+0x8680], R157 ;  /* 0x0086809d07007988 */ /* 0x000fe2000800040b */
[----:B0-----:R-:W-:Y:S01]  /*5700*/  LOP3.LUT R8, R2, 0x60, RZ, 0x3c, !PT ;  /* 0x0000006002087812 */ /* 0x001fe200078e3cff */
[----:B------:R-:W-:-:S02]  /*5710*/  IMAD R125, R247, R4, RZ ;  /* 0x00000004f77d7224 */ /* 0x000fc400078e02ff */
[----:B------:R-:W-:Y:S01]  /*5720*/  STS.U16 [R7+UR11+0x8a80], R158 ;  /* 0x008a809e07007988 */ /* 0x000fe2000800040b */
[----:B------:R-:W-:Y:S01]  /*5730*/  IMAD.HI R126, R126, 0x2, RZ ;  /* 0x000000027e7e7827 */ /* 0x000fe200078e02ff */
[--C-:B------:R-:W-:Y:S02]  /*5740*/  IADD3.X R141, PT, PT, R128, UR21, R3.reuse, P4, P5 ;  /* 0x00000015808d7c10 */ /* 0x100fe4000a7ea403 */
[----:B------:R0:W-:Y:S01]  /*5750*/  STS.U16 [R7+UR11+0x8e80], R159 ;  /* 0x008e809f07007988 */ /* 0x0001e2000800040b */
[----:B------:R-:W-:Y:S01]  /*5760*/  IMAD.SHL.U32 R148, R124, 0x2, RZ ;  /* 0x000000027c947824 */ /* 0x000fe200078e00ff */
[----:B------:R-:W-:Y:S01]  /*5770*/  IADD3 R144, P4, P5, R144, UR20, R220 ;  /* 0x0000001490907c10 */ /* 0x000fe2000fd9e0dc */
[----:B------:R-:W-:Y:S01]  /*5780*/  IMAD R122, R244, R4, RZ ;  /* 0x00000004f47a7224 */ /* 0x000fe200078e02ff */
[----:B------:R-:W-:Y:S01]  /*5790*/  STS.U16 [R8+UR11+0x8300], R26 ;  /* 0x0083001a08007988 */ /* 0x000fe2000800040b */
[----:B------:R-:W-:Y:S01]  /*57a0*/  IMAD.HI R127, R127, 0x2, RZ ;  /* 0x000000027f7f7827 */ /* 0x000fe200078e02ff */
[----:B------:R-:W-:-:S02]  /*57b0*/  IADD3.X R139, PT, PT, R129, UR21, R3, P2, P3 ;  /* 0x00000015818b7c10 */ /* 0x000fc400097e6403 */
[----:B------:R-:W-:Y:S01]  /*57c0*/  STS.U16 [R8+UR11+0x8700], R27 ;  /* 0x0087001b08007988 */ /* 0x000fe2000800040b */
[----:B0-----:R-:W-:Y:S01]  /*57d0*/  LOP3.LUT R7, R2, 0x70, RZ, 0x3c, !PT ;  /* 0x0000007002077812 */ /* 0x001fe200078e3cff */
[----:B------:R-:W-:Y:S02]  /*57e0*/  IMAD.SHL.U32 R146, R125, 0x2, RZ ;  /* 0x000000027d927824 */ /* 0x000fe400078e00ff */
[----:B------:R-:W-:Y:S01]  /*57f0*/  STS.U16 [R8+UR11+0x8b00], R28 ;  /* 0x008b001c08007988 */ /* 0x000fe2000800040b */
[--C-:B------:R-:W-:Y:S01]  /*5800*/  IADD3 R142, P2, P3, R142, UR20, R220.reuse ;  /* 0x000000148e8e7c10 */ /* 0x100fe2000fb5e0dc */
[----:B------:R-:W-:Y:S01]  /*5810*/  IMAD R123, R245, R4, RZ ;  /* 0x00000004f57b7224 */ /* 0x000fe200078e02ff */
[----:B------:R-:W-:Y:S01]  /*5820*/  IADD3.X R145, PT, PT, R126, UR21, R3, P4, P5 ;  /* 0x000000157e917c10 */ /* 0x000fe2000a7ea403 */
[----:B------:R-:W-:Y:S01]  /*5830*/  STS.U16 [R8+UR11+0x8f00], R29 ;  /* 0x008f001d08007988 */ /* 0x000fe2000800040b */
[----:B------:R-:W-:Y:S01]  /*5840*/  IMAD.HI R124, R124, 0x2, RZ ;  /* 0x000000027c7c7827 */ /* 0x000fe200078e02ff */
[----:B------:R-:W-:-:S02]  /*5850*/  IADD3 R148, P4, P5, R148, UR20, R220 ;  /* 0x0000001494947c10 */ /* 0x000fc4000fd9e0dc */
[----:B------:R0:W-:Y:S01]  /*5860*/  STS.U16 [R7+UR11+0x8380], R118 ;  /* 0x0083807607007988 */ /* 0x0001e2000800040b */
[----:B------:R-:W-:Y:S01]  /*5870*/  IMAD.SHL.U32 R152, R122, 0x2, RZ ;  /* 0x000000027a987824 */ /* 0x000fe200078e00ff */
[--C-:B------:R-:W-:Y:S01]  /*5880*/  IADD3.X R143, PT, PT, R127, UR21, R3.reuse, P2, P3 ;  /* 0x000000157f8f7c10 */ /* 0x100fe200097e6403 */
[----:B------:R-:W-:Y:S01]  /*5890*/  IMAD.HI R125, R125, 0x2, RZ ;  /* 0x000000027d7d7827 */ /* 0x000fe200078e02ff */
[----:B------:R2:W-:Y:S01]  /*58a0*/  STS.U16 [R7+UR11+0x8780], R119 ;  /* 0x0087807707007988 */ /* 0x0005e2000800040b */
[----:B------:R-:W-:Y:S02]  /*58b0*/  IADD3 R146, P2, P3, R146, UR20, R220 ;  /* 0x0000001492927c10 */ /* 0x000fe4000fb5e0dc */
[----:B------:R-:W-:Y:S01]  /*58c0*/  IMAD.SHL.U32 R150, R123, 0x2, RZ ;  /* 0x000000027b967824 */ /* 0x000fe200078e00ff */
[----:B------:R-:W-:Y:S01]  /*58d0*/  STS.U16 [R7+UR11+0x8b80], R155 ;  /* 0x008b809b07007988 */ /* 0x000fe2000800040b */
[----:B0-----:R-:W-:Y:S01]  /*58e0*/  IMAD R118, R242, R4, RZ ;  /* 0x00000004f2767224 */ /* 0x001fe200078e02ff */
[----:B------:R-:W-:-:S02]  /*58f0*/  IADD3.X R149, PT, PT, R124, UR21, R3, P4, P5 ;  /* 0x000000157c957c10 */ /* 0x000fc4000a7ea403 */
[----:B------:R0:W-:Y:S01]  /*5900*/  STS.U16 [R7+UR11+0x8f80], R156 ;  /* 0x008f809c07007988 */ /* 0x0001e2000800040b */
[----:B------:R-:W-:Y:S01]  /*5910*/  IMAD.HI R122, R122, 0x2, RZ ;  /* 0x000000027a7a7827 */ /* 0x000fe200078e02ff */
[----:B------:R-:W-:-:S03]  /*5920*/  IADD3 R152, P4, P5, R152, UR20, R220 ;  /* 0x0000001498987c10 */ /* 0x000fc6000fd9e0dc */
[-C--:B--2---:R-:W-:Y:S01]  /*5930*/  IMAD R119, R243, R4.reuse, RZ ;  /* 0x00000004f3777224 */ /* 0x084fe200078e02ff */
[--C-:B------:R-:W-:Y:S01]  /*5940*/  IADD3.X R147, PT, PT, R125, UR21, R3.reuse, P2, P3 ;  /* 0x000000157d937c10 */ /* 0x100fe200097e6403 */
[-C--:B------:R-:W-:Y:S02]  /*5950*/  IMAD R28, R240, R4.reuse, RZ ;  /* 0x00000004f01c7224 */ /* 0x080fe400078e02ff */
[----:B0-----:R-:W-:Y:S01]  /*5960*/  IMAD.SHL.U32 R156, R118, 0x2, RZ ;  /* 0x00000002769c7824 */ /* 0x001fe200078e00ff */
[--C-:B------:R-:W-:Y:S01]  /*5970*/  IADD3 R150, P2, P3, R150, UR20, R220.reuse ;  /* 0x0000001496967c10 */ /* 0x100fe2000fb5e0dc */
[----:B------:R-:W-:Y:S01]  /*5980*/  IMAD.HI R123, R123, 0x2, RZ ;  /* 0x000000027b7b7827 */ /* 0x000fe200078e02ff */
[----:B------:R-:W-:Y:S01]  /*5990*/  IADD3.X R153, PT, PT, R122, UR21, R3, P4, P5 ;  /* 0x000000157a997c10 */ /* 0x000fe2000a7ea403 */
[----:B-1----:R0:W-:Y:S06]  /*59a0*/  MEMBAR.ALL.CTA ;  /* 0x0000000000007992 */ /* 0x0021ec0000008000 */
[----:B0-----:R-:W0:Y:S01]  /*59b0*/  FENCE.VIEW.ASYNC.S ;  /* 0x00000000000073c6 */ /* 0x001e220000000000 */
[----:B------:R-:W-:Y:S01]  /*59c0*/  IMAD.SHL.U32 R154, R119, 0x2, RZ ;  /* 0x00000002779a7824 */ /* 0x000fe200078e00ff */
[----:B------:R-:W-:Y:S01]  /*59d0*/  IADD3 R156, P4, P5, R156, UR20, R220 ;  /* 0x000000149c9c7c10 */ /* 0x000fe2000fd9e0dc */
[----:B------:R-:W-:-:S02]  /*59e0*/  IMAD R29, R241, R4, RZ ;  /* 0x00000004f11d7224 */ /* 0x000fc400078e02ff */
[----:B------:R-:W-:Y:S01]  /*59f0*/  IMAD.HI R118, R118, 0x2, RZ ;  /* 0x0000000276767827 */ /* 0x000fe200078e02ff */
[----:B------:R-:W-:-:S03]  /*5a00*/  IADD3.X R151, PT, PT, R123, UR21, R3, P2, P3 ;  /* 0x000000157b977c10 */ /* 0x000fc600097e6403 */
[----:B------:R-:W-:Y:S02]  /*5a10*/  IMAD.SHL.U32 R160, R28, 0x2, RZ ;  /* 0x000000021ca07824 */ /* 0x000fe400078e00ff */
[----:B------:R-:W-:Y:S01]  /*5a20*/  IMAD R27, R238, R4, RZ ;  /* 0x00000004ee1b7224 */ /* 0x000fe200078e02ff */
[----:B------:R-:W-:Y:S01]  /*5a30*/  IADD3 R154, P2, P3, R154, UR20, R220 ;  /* 0x000000149a9a7c10 */ /* 0x000fe2000fb5e0dc */
[----:B------:R-:W-:Y:S01]  /*5a40*/  IMAD.HI R119, R119, 0x2, RZ ;  /* 0x0000000277777827 */ /* 0x000fe200078e02ff */
[----:B------:R-:W-:-:S03]  /*5a50*/  IADD3.X R157, PT, PT, R118, UR21, R3, P4, P5 ;  /* 0x00000015769d7c10 */ /* 0x000fc6000a7ea403 */
[----:B------:R-:W-:Y:S01]  /*5a60*/  IMAD.SHL.U32 R158, R29, 0x2, RZ ;  /* 0x000000021d9e7824 */ /* 0x000fe200078e00ff */
[----:B------:R-:W-:Y:S01]  /*5a70*/  IADD3 R160, P4, P5, R160, UR20, R220 ;  /* 0x00000014a0a07c10 */ /* 0x000fe2000fd9e0dc */
[----:B------:R-:W-:Y:S02]  /*5a80*/  IMAD R13, R239, R4, RZ ;  /* 0x00000004ef0d7224 */ /* 0x000fe400078e02ff */
        /* <DEDUP_REMOVED lines=99> */
[----:B------:R-:W-:Y:S01]  /*60c0*/  IMAD.HI R10, R10, 0x2, RZ ;  /* 0x000000020a0a7827 */ /* 0x000fe200078e02ff */
[----:B------:R-:W-:-:S03]  /*60d0*/  IADD3.X R195, PT, PT, R7, UR21, R3, P3, P2 ;  /* 0x0000001507c37c10 */ /* 0x000fc60009fe4403 */
[-C--:B------:R-:W-:Y:S02]  /*60e0*/  IMAD R13, R202, R4.reuse, RZ ;  /* 0x00000004ca0d7224 */ /* 0x080fe400078e02ff */
[----:B------:R-:W-:Y:S02]  /*60f0*/  IMAD.SHL.U32 R204, R12, 0x2, RZ ;  /* 0x000000020ccc7824 */ /* 0x000fe400078e00ff */
[----:B------:R-:W-:Y:S01]  /*6100*/  IMAD R11, R203, R4, RZ ;  /* 0x00000004cb0b7224 */ /* 0x000fe200078e02ff */
[----:B------:R-:W-:Y:S01]  /*6110*/  IADD3 R198, P3, P2, R198, UR20, R220 ;  /* 0x00000014c6c67c10 */ /* 0x000fe2000fa7e0dc */
[----:B------:R-:W-:-:S04]  /*6120*/  IMAD.HI R14, R14, 0x2, RZ ;  /* 0x000000020e0e7827 */ /* 0x000fc800078e02ff */
[----:B------:R-:W-:Y:S02]  /*6130*/  IMAD.SHL.U32 R202, R13, 0x2, RZ ;  /* 0x000000020dca7824 */ /* 0x000fe400078e00ff */
[----:B------:R-:W-:Y:S01]  /*6140*/  IMAD R8, R201, R4, RZ ;  /* 0x00000004c9087224 */ /* 0x000fe200078e02ff */
[----:B------:R-:W-:Y:S01]  /*6150*/  IADD3.X R201, PT, PT, R10, UR21, R3, P4, P5 ;  /* 0x000000150ac97c10 */ /* 0x000fe2000a7ea403 */
[----:B------:R-:W-:Y:S01]  /*6160*/  IMAD.HI R12, R12, 0x2, RZ ;  /* 0x000000020c0c7827 */ /* 0x000fe200078e02ff */
[----:B------:R-:W-:-:S03]  /*6170*/  IADD3 R204, P4, P5, R204, UR20, R220 ;  /* 0x00000014cccc7c10 */ /* 0x000fc6000fd9e0dc */
[-C--:B------:R-:W-:Y:S02]  /*6180*/  IMAD R9, R206, R4.reuse, RZ ;  /* 0x00000004ce097224 */ /* 0x080fe400078e02ff */
[----:B------:R-:W-:Y:S02]  /*6190*/  IMAD.SHL.U32 R208, R11, 0x2, RZ ;  /* 0x000000020bd07824 */ /* 0x000fe400078e00ff */
[----:B------:R-:W-:Y:S01]  /*61a0*/  IMAD R7, R199, R4, RZ ;  /* 0x00000004c7077224 */ /* 0x000fe200078e02ff */
[----:B------:R-:W-:Y:S01]  /*61b0*/  IADD3.X R199, PT, PT, R14, UR21, R3, P3, P2 ;  /* 0x000000150ec77c10 */ /* 0x000fe20009fe4403 */
[----:B------:R-:W-:Y:S01]  /*61c0*/  IMAD.HI R13, R13, 0x2, RZ ;  /* 0x000000020d0d7827 */ /* 0x000fe200078e02ff */
[----:B------:R-:W-:-:S03]  /*61d0*/  IADD3 R202, P3, P2, R202, UR20, R220 ;  /* 0x00000014caca7c10 */ /* 0x000fc6000fa7e0dc */
[----:B------:R-:W-:Y:S02]  /*61e0*/  IMAD.SHL.U32 R206, R9, 0x2, RZ ;  /* 0x0000000209ce7824 */ /* 0x000fe400078e00ff */
[----:B------:R-:W-:Y:S01]  /*61f0*/  IMAD R10, R205, R4, RZ ;  /* 0x00000004cd0a7224 */ /* 0x000fe200078e02ff */
[----:B------:R-:W-:Y:S01]  /*6200*/  IADD3.X R205, PT, PT, R12, UR21, R3, P4, P5 ;  /* 0x000000150ccd7c10 */ /* 0x000fe2000a7ea403 */
[----:B------:R-:W-:Y:S01]  /*6210*/  IMAD.HI R11, R11, 0x2, RZ ;  /* 0x000000020b0b7827 */ /* 0x000fe200078e02ff */
[----:B------:R-:W-:-:S03]  /*6220*/  IADD3 R208, P4, P5, R208, UR20, R220 ;  /* 0x00000014d0d07c10 */ /* 0x000fc6000fd9e0dc */
[----:B------:R-:W-:Y:S01]  /*6230*/  IMAD.SHL.U32 R212, R7, 0x2, RZ ;  /* 0x0000000207d47824 */ /* 0x000fe200078e00ff */
[--C-:B------:R-:W-:Y:S01]  /*6240*/  IADD3.X R203, PT, PT, R13, UR21, R3.reuse, P3, P2 ;  /* 0x000000150dcb7c10 */ /* 0x100fe20009fe4403 */
[----:B------:R-:W-:Y:S01]  /*6250*/  IMAD.HI R9, R9, 0x2, RZ ;  /* 0x0000000209097827 */ /* 0x000fe200078e02ff */
[--C-:B------:R-:W-:Y:S02]  /*6260*/  IADD3 R206, P3, P2, R206, UR20, R220.reuse ;  /* 0x00000014cece7c10 */ /* 0x100fe4000fa7e0dc */
[--C-:B------:R-:W-:Y:S01]  /*6270*/  IADD3.X R209, PT, PT, R11, UR21, R3.reuse, P4, P5 ;  /* 0x000000150bd17c10 */ /* 0x100fe2000a7ea403 */
[----:B------:R-:W-:Y:S01]  /*6280*/  IMAD.SHL.U32 R210, R8, 0x2, RZ ;  /* 0x0000000208d27824 */ /* 0x000fe200078e00ff */
[--C-:B------:R-:W-:Y:S01]  /*6290*/  IADD3 R212, P4, P5, R212, UR20, R220.reuse ;  /* 0x00000014d4d47c10 */ /* 0x100fe2000fd9e0dc */
[----:B------:R-:W-:Y:S01]  /*62a0*/  IMAD.HI R7, R7, 0x2, RZ ;  /* 0x0000000207077827 */ /* 0x000fe200078e02ff */
[--C-:B------:R-:W-:Y:S02]  /*62b0*/  IADD3.X R207, PT, PT, R9, UR21, R3.reuse, P3, P2 ;  /* 0x0000001509cf7c10 */ /* 0x100fe40009fe4403 */
[----:B------:R-:W-:Y:S01]  /*62c0*/  IADD3 R210, P3, P2, R210, UR20, R220 ;  /* 0x00000014d2d27c10 */ /* 0x000fe2000fa7e0dc */
[----:B------:R-:W-:Y:S01]  /*62d0*/  IMAD.HI R8, R8, 0x2, RZ ;  /* 0x0000000208087827 */ /* 0x000fe200078e02ff */
[----:B------:R-:W-:-:S03]  /*62e0*/  IADD3.X R213, PT, PT, R7, UR21, R3, P4, P5 ;  /* 0x0000001507d57c10 */ /* 0x000fc6000a7ea403 */
[----:B------:R-:W-:Y:S02]  /*62f0*/  IMAD.SHL.U32 R214, R10, 0x2, RZ ;  /* 0x000000020ad67824 */ /* 0x000fe400078e00ff */
[-C--:B------:R-:W-:Y:S02]  /*6300*/  IMAD R7, R219, R4.reuse, RZ ;  /* 0x00000004db077224 */ /* 0x080fe400078e02ff */
[-C--:B------:R-:W-:Y:S01]  /*6310*/  IMAD R9, R211, R4.reuse, RZ ;  /* 0x00000004d3097224 */ /* 0x080fe200078e02ff */
[----:B------:R-:W-:Y:S01]  /*6320*/  IADD3.X R211, PT, PT, R8, UR21, R3, P3, P2 ;  /* 0x0000001508d37c10 */ /* 0x000fe20009fe4403 */
[----:B------:R-:W-:Y:S01]  /*6330*/  IMAD.HI R10, R10, 0x2, RZ ;  /* 0x000000020a0a7827 */ /* 0x000fe200078e02ff */
[----:B0-----:R-:W-:Y:S01]  /*6340*/  BAR.SYNC.DEFER_BLOCKING 0x0 ;  /* 0x0000000000007b1d */ /* 0x001fe20000010000 */
[----:B------:R-:W-:Y:S02]  /*6350*/  IADD3 R214, P3, P2, R214, UR20, R220 ;  /* 0x00000014d6d67c10 */ /* 0x000fe4000fa7e0dc */
[----:B------:R-:W-:-:S02]  /*6360*/  IMAD R8, R218, R4, RZ ;  /* 0x00000004da087224 */ /* 0x000fc400078e02ff */
[C---:B------:R-:W-:Y:S01]  /*6370*/  IMAD.SHL.U32 R218, R7.reuse, 0x2, RZ ;  /* 0x0000000207da7824 */ /* 0x040fe200078e00ff */
[----:B------:R-:W-:Y:S01]  /*6380*/  IADD3.X R215, PT, PT, R10, UR21, R3, P3, P2 ;  /* 0x000000150ad77c10 */ /* 0x000fe20009fe4403 */
[----:B------:R-:W-:-:S03]  /*6390*/  IMAD.HI R7, R7, 0x2, RZ ;  /* 0x0000000207077827 */ /* 0x000fc600078e02ff */
[----:B------:R-:W-:Y:S01]  /*63a0*/  IADD3 R218, P3, P2, R218, UR20, R220 ;  /* 0x00000014dada7c10 */ /* 0x000fe2000fa7e0dc */
[----:B------:R-:W-:-:S03]  /*63b0*/  IMAD.SHL.U32 R216, R9, 0x2, RZ ;  /* 0x0000000209d87824 */ /* 0x000fc600078e00ff */
[----:B------:R-:W-:Y:S02]  /*63c0*/  IADD3.X R219, PT, PT, R7, UR21, R3, P3, P2 ;  /* 0x0000001507db7c10 */ /* 0x000fe40009fe4403 */
[----:B------:R-:W-:Y:S01]  /*63d0*/  ISETP.LT.OR P2, PT, R231, 0x80, P0 ;  /* 0x00000080e700780c */ /* 0x000fe20000741670 */
[----:B------:R-:W-:Y:S01]  /*63e0*/  IMAD.HI R9, R9, 0x2, RZ ;  /* 0x0000000209097827 */ /* 0x000fe200078e02ff */
[----:B------:R-:W-:-:S03]  /*63f0*/  IADD3 R216, P4, P5, R216, UR20, R220 ;  /* 0x00000014d8d87c10 */ /* 0x000fc6000fd9e0dc */
[C---:B------:R-:W-:Y:S01]  /*6400*/  IMAD.SHL.U32 R221, R8.reuse, 0x2, RZ ;  /* 0x0000000208dd7824 */ /* 0x040fe200078e00ff */
[----:B------:R-:W-:Y:S01]  /*6410*/  IADD3.X R217, PT, PT, R9, UR21, R3, P4, P5 ;  /* 0x0000001509d97c10 */ /* 0x000fe2000a7ea403 */
[----:B------:R-:W-:-:S03]  /*6420*/  IMAD.HI R8, R8, 0x2, RZ ;  /* 0x0000000208087827 */ /* 0x000fc600078e02ff */
[----:B------:R-:W-:Y:S01]  /*6430*/  IADD3 R220, P4, P5, R221, UR20, R220 ;  /* 0x00000014dddc7c10 */ /* 0x000fe2000fd9e0dc */
[----:B------:R-:W-:Y:S02]  /*6440*/  UIADD3 UR13, UPT, UPT, UR11, 0x4000, URZ ;  /* 0x000040000b0d7890 */ /* 0x000fe4000fffe0ff */
[----:B------:R-:W-:Y:S01]  /*6450*/  UIADD3 UR18, UPT, UPT, UR11, 0xa000, URZ ;  /* 0x0000a0000b127890 */ /* 0x000fe2000fffe0ff */
[----:B------:R-:W-:Y:S01]  /*6460*/  IADD3.X R221, PT, PT, R8, UR21, R3, P4, P5 ;  /* 0x0000001508dd7c10 */ /* 0x000fe2000a7ea403 */
[----:B------:R-:W-:Y:S01]  /*6470*/  UMOV UR4, URZ ;  /* 0x000000ff00047c82 */ /* 0x000fe20008000000 */
[----:B------:R-:W-:Y:S01]  /*6480*/  UMOV UR5, URZ ;  /* 0x000000ff00057c82 */ /* 0x000fe20008000000 */
[----:B------:R-:W-:Y:S08]  /*6490*/  @P2 BRA `(.L_x_6) ;  /* 0x0000000000d82947 */ /* 0x000ff00003800000 */
[----:B------:R-:W-:Y:S02]  /*64a0*/  USHF.R.U32.HI UR14, URZ, 0x4, UR11 ;  /* 0x00000004ff0e7899 */ /* 0x000fe4000801160b */
[----:B------:R-:W-:Y:S02]  /*64b0*/  UIADD3 UR7, UPT, UPT, UR11, 0x8000, URZ ;  /* 0x000080000b077890 */ /* 0x000fe4000fffe0ff */
[----:B------:R-:W-:Y:S02]  /*64c0*/  USGXT.U32 UR14, UR14, 0xe ;  /* 0x0000000e0e0e789a */ /* 0x000fe40008000000 */
[----:B------:R-:W-:Y:S02]  /*64d0*/  USHF.R.U32.HI UR7, URZ, 0x4, UR7 ;  /* 0x00000004ff077899 */ /* 0x000fe40008011607 */
[----:B------:R-:W-:Y:S02]  /*64e0*/  UIADD3 UR34, UP1, UPT, UR14, 0x80, URZ ;  /* 0x000000800e227890 */ /* 0x000fe4000ff3e0ff */
[----:B------:R-:W-:Y:S01]  /*64f0*/  USGXT.U32 UR16, UR7, 0xe ;  /* 0x0000000e0710789a */ /* 0x000fe20008000000 */
[----:B------:R-:W-:Y:S01]  /*6500*/  UMOV UR6, URZ ;  /* 0x000000ff00067c82 */ /* 0x000fe20008000000 */
[----:B------:R-:W-:Y:S01]  /*6510*/  UMOV UR8, URZ ;  /* 0x000000ff00087c82 */ /* 0x000fe20008000000 */
[----:B------:R-:W-:-:S02]  /*6520*/  UIADD3.X UR35, UPT, UPT, UR6, 0x40004040, URZ, UP1, !UPT ;  /* 0x4000404006237890 */ /* 0x000fc40008ffe4ff */
[----:B------:R-:W-:Y:S02]  /*6530*/  UIADD3 UR42, UP1, UPT, UR16, 0x2, URZ ;  /* 0x00000002102a7890 */ /* 0x000fe4000ff3e0ff */
[----:B------:R-:W-:Y:S02]  /*6540*/  UIADD3.64 UR44, UPT, UPT, UR34, 0x80, URZ ;  /* 0x00000080222c7897 */ /* 0x000fe4000fffe0ff */
[----:B------:R-:W-:Y:S02]  /*6550*/  UIADD3.X UR43, UPT, UPT, UR8, 0x40004040, URZ, UP1, !UPT ;  /* 0x40004040082b7890 */ /* 0x000fe40008ffe4ff */
[----:B------:R-:W-:Y:S02]  /*6560*/  UIADD3.64 UR48, UPT, UPT, UR34, 0x100, URZ ;  /* 0x0000010022307897 */ /* 0x000fe4000fffe0ff */
[----:B------:R-:W-:Y:S02]  /*6570*/  UIADD3.64 UR46, UPT, UPT, UR42, 0x2, URZ ;  /* 0x000000022a2e7897 */ /* 0x000fe4000fffe0ff */
[----:B------:R-:W-:-:S02]  /*6580*/  UIADD3.64 UR50, UPT, UPT, UR42, 0x4, URZ ;  /* 0x000000042a327897 */ /* 0x000fc4000fffe0ff */
[----:B------:R-:W-:Y:S02]  /*6590*/  UIADD3.64 UR52, UPT, UPT, UR34, 0x180, URZ ;  /* 0x0000018022347897 */ /* 0x000fe4000fffe0ff */
[----:B------:R-:W-:Y:S02]  /*65a0*/  UIADD3.64 UR54, UPT, UPT, UR42, 0xfe, URZ ;  /* 0x000000fe2a367897 */ /* 0x000fe4000fffe0ff */
[----:B------:R-:W-:Y:S02]  /*65b0*/  UIADD3.64 UR56, UPT, UPT, UR34, 0x200, URZ ;  /* 0x0000020022387897 */ /* 0x000fe4000fffe0ff */
[----:B------:R-:W-:Y:S02]  /*65c0*/  UIADD3.64 UR58, UPT, UPT, UR42, 0x100, URZ ;  /* 0x000001002a3a7897 */ /* 0x000fe4000fffe0ff */
[----:B------:R-:W-:Y:S02]  /*65d0*/  UIADD3.64 UR60, UPT, UPT, UR34, 0x280, URZ ;  /* 0x00000280223c7897 */ /* 0x000fe4000fffe0ff */
[----:B------:R-:W-:Y:S01]  /*65e0*/  UIADD3.64 UR62, UPT, UPT, UR42, 0x102, URZ ;  /* 0x000001022a3e7897 */ /* 0x000fe2000fffe0ff */
[----:B------:R-:W-:Y:S01]  /*65f0*/  UMOV UR28, 0x0 ;  /* 0x00000000001c7882 */ /* 0x000fe20000000000 */
[----:B------:R-:W-:Y:S01]  /*6600*/  UMOV UR29, 0x4088490 ;  /* 0x04088490001d7882 */ /* 0x000fe20000000000 */
[----:B------:R-:W-:Y:S01]  /*6610*/  UIADD3.64 UR64, UPT, UPT, UR34, 0x300, URZ ;  /* 0x0000030022407897 */ /* 0x000fe2000fffe0ff */
[----:B------:R-:W-:Y:S01]  /*6620*/  UMOV UR15, 0x40004040 ;  /* 0x40004040000f7882 */ /* 0x000fe20000000000 */
[----:B------:R-:W-:Y:S01]  /*6630*/  UIADD3.64 UR66, UPT, UPT, UR42, 0x104, URZ ;  /* 0x000001042a427897 */ /* 0x000fe2000fffe0ff */
[----:B------:R-:W-:Y:S01]  /*6640*/  UMOV UR17, 0x40004040 ;  /* 0x4000404000117882 */ /* 0x000fe20000000000 */
[----:B------:R-:W-:Y:S01]  /*6650*/  UMOV UR26, 0x0 ;  /* 0x00000000001a7882 */ /* 0x000fe20000000000 */
[----:B------:R-:W-:Y:S01]  /*6660*/  UMOV UR27, 0x4088490 ;  /* 0x04088490001b7882 */ /* 0x000fe20000000000 */
[----:B------:R-:W-:Y:S01]  /*6670*/  UMOV UR22, 0x0 ;  /* 0x0000000000167882 */ /* 0x000fe20000000000 */
[----:B------:R-:W-:Y:S01]  /*6680*/  UMOV UR23, 0x4088490 ;  /* 0x0408849000177882 */ /* 0x000fe20000000000 */
[----:B------:R0:W-:Y:S01]  /*6690*/  UTCHMMA gdesc[UR14], gdesc[UR16], tmem[UR9], tmem[UR28], idesc[UR29], !UPT ;  /* 0x00ff1c100e0075ea */ /* 0x0001e2000f800009 */
[----:B------:R-:W-:Y:S01]  /*66a0*/  UMOV UR32, 0x0 ;  /* 0x0000000000207882 */ /* 0x000fe20000000000 */
[----:B------:R-:W-:Y:S01]  /*66b0*/  UMOV UR33, 0x4088490 ;  /* 0x0408849000217882 */ /* 0x000fe20000000000 */
[----:B------:R0:W-:Y:S01]  /*66c0*/  UTCHMMA gdesc[UR34], gdesc[UR42], tmem[UR9], tmem[UR26], idesc[UR27], UPT ;  /* 0x00ff1a2a220075ea */ /* 0x0001e2000b800009 */
        /* <DEDUP_REMOVED lines=8> */
[----:B------:R-:W-:Y:S01]  /*6750*/  UMOV UR6, UR12 ;  /* 0x0000000c00067c82 */ /* 0x000fe20008000000 */
[----:B------:R-:W-:Y:S01]  /*6760*/  UMOV UR7, URZ ;  /* 0x000000ff00077c82 */ /* 0x000fe20008000000 */
[----:B------:R0:W-:Y:S01]  /*6770*/  UTCHMMA gdesc[UR52], gdesc[UR54], tmem[UR9], tmem[UR30], idesc[UR31], UPT ;  /* 0x00ff1e36340075ea */ /* 0x0001e2000b800009 */
[----:B------:R-:W-:Y:S01]  /*6780*/  UMOV UR40, 0x0 ;  /* 0x0000000000287882 */ /* 0x000fe20000000000 */
[----:B------:R-:W-:Y:S01]  /*6790*/  UMOV UR41, 0x4088490 ;  /* 0x0408849000297882 */ /* 0x000fe20000000000 */
[----:B------:R0:W-:Y:S01]  /*67a0*/  UTCHMMA gdesc[UR56], gdesc[UR58], tmem[UR9], tmem[UR38], idesc[UR39], UPT ;  /* 0x00ff263a380075ea */ /* 0x0001e2000b800009 */
[----:B------:R-:W-:Y:S01]  /*67b0*/  UMOV UR6, UR6 ;  /* 0x0000000600067c82 */ /* 0x000fe20008000000 */
[----:B------:R0:W-:Y:S01]  /*67c0*/  UTCHMMA gdesc[UR60], gdesc[UR62], tmem[UR9], tmem[UR36], idesc[UR37], UPT ;  /* 0x00ff243e3c0075ea */ /* 0x0001e2000b800009 */
[----:B------:R0:W-:Y:S01]  /*67d0*/  UTCHMMA gdesc[UR64], gdesc[UR66], tmem[UR9], tmem[UR40], idesc[UR41], UPT ;  /* 0x00ff2842400075ea */ /* 0x0001e2000b800009 */
[----:B------:R0:W-:Y:S01]  /*67e0*/  UTCBAR [UR6], URZ ;  /* 0x000000ff060073e9 */ /* 0x0001e200080000ff */
[----:B------:R-:W-:Y:S01]  /*67f0*/  NOP ;  /* 0x0000000000007918 */ /* 0x000fe20000000000 */
.L_x_6:
[----:B------:R-:W-:Y:S01]  /*6800*/  SHF.R.S32.HI R3, RZ, 0x1f, R231 ;  /* 0x0000001fff037819 */ /* 0x000fe200000114e7 */
[----:B------:R-:W-:Y:S01]  /*6810*/  USHF.R.U32.HI UR13, URZ, 0x4, UR13 ;  /* 0x00000004ff0d7899 */ /* 0x000fe2000801160d */
[----:B------:R-:W-:Y:S01]  /*6820*/  IADD3 R124, P2, PT, R226, UR20, RZ ;  /* 0x00000014e27c7c10 */ /* 0x000fe2000ff5e0ff */
[----:B0-----:R-:W-:Y:S01]  /*6830*/  USHF.R.U32.HI UR16, URZ, 0x4, UR18 ;  /* 0x00000004ff107899 */ /* 0x001fe20008011612 */
[----:B------:R-:W-:Y:S01]  /*6840*/  LEA.HI R3, R3, R231, RZ, 0x7 ;  /* 0x000000e703037211 */ /* 0x000fe200078f38ff */
[----:B------:R-:W-:Y:S01]  /*6850*/  USGXT.U32 UR14, UR13, 0xe ;  /* 0x0000000e0d0e789a */ /* 0x000fe20008000000 */
[----:B------:R-:W-:Y:S01]  /*6860*/  IADD3.X R125, PT, PT, R230, UR21, RZ, P2, !PT ;  /* 0x00000015e67d7c10 */ /* 0x000fe200097fe4ff */
[----:B------:R-:W-:Y:S01]  /*6870*/  USGXT.U32 UR16, UR16, 0xe ;  /* 0x0000000e1010789a */ /* 0x000fe20008000000 */
[----:B------:R-:W-:Y:S01]  /*6880*/  SHF.R.S32.HI R3, RZ, 0x7, R3 ;  /* 0x00000007ff037819 */ /* 0x000fe20000011403 */
[----:B------:R-:W-:Y:S01]  /*6890*/  UIADD3 UR22, UP1, UPT, UR14, 0x80, URZ ;  /* 0x000000800e167890 */ /* 0x000fe2000ff3e0ff */
[----:B------:R-:W-:Y:S01]  /*68a0*/  IADD3 R118, P4, PT, R25, UR20, RZ ;  /* 0x0000001419767c10 */ /* 0x000fe2000ff9e0ff */
[----:B------:R-:W-:Y:S01]  /*68b0*/  UIADD3 UR26, UP2, UPT, UR16, 0x2, URZ ;  /* 0x00000002101a7890 */ /* 0x000fe2000ff5e0ff */
[----:B------:R-:W-:Y:S01]  /*68c0*/  VIMNMX R7, PT, PT, R3, 0x1, !PT ;  /* 0x0000000103077848 */ /* 0x000fe20007fe0100 */
[----:B------:R-:W-:Y:S01]  /*68d0*/  UIADD3.X UR23, UPT, UPT, UR4, 0x40004040, URZ, UP1, !UPT ;  /* 0x4000404004177890 */ /* 0x000fe20008ffe4ff */
[----:B------:R-:W-:Y:S01]  /*68e0*/  IADD3 R120, P5, PT, R120, UR20, RZ ;  /* 0x0000001478787c10 */ /* 0x000fe2000ffbe0ff */
[----:B------:R-:W-:Y:S01]  /*68f0*/  UIADD3.X UR27, UPT, UPT, UR5, 0x40004040, URZ, UP2, !UPT ;  /* 0x40004040051b7890 */ /* 0x000fe200097fe4ff */
[----:B------:R-:W-:Y:S01]  /*6900*/  IADD3 R122, P3, PT, R121, UR20, RZ ;  /* 0x00000014797a7c10 */ /* 0x000fe2000ff7e0ff */
[----:B------:R-:W-:Y:S01]  /*6910*/  VIADD R7, R7, 0xffffffff ;  /* 0xffffffff07077836 */ /* 0x000fe20000000000 */
[----:B------:R-:W-:Y:S01]  /*6920*/  IADD3.X R119, PT, PT, R222, UR21, RZ, P4, !PT ;  /* 0x00000015de777c10 */ /* 0x000fe2000a7fe4ff */
[----:B------:R-:W-:Y:S01]  /*6930*/  UMOV UR4, URZ ;  /* 0x000000ff00047c82 */ /* 0x000fe20008000000 */
[----:B------:R-:W-:Y:S01]  /*6940*/  IADD3.X R121, PT, PT, R224, UR21, RZ, P5, !PT ;  /* 0x00000015e0797c10 */ /* 0x000fe2000affe4ff */
[----:B------:R-:W-:Y:S01]  /*6950*/  IMAD.SHL.U32 R3, R5, 0x80, RZ ;  /* 0x0000008005037824 */ /* 0x000fe200078e00ff */
[----:B------:R-:W-:Y:S01]  /*6960*/  ISETP.NE.U32.AND P2, PT, R7, RZ, PT ;  /* 0x000000ff0700720c */ /* 0x000fe20003f45070 */
[----:B------:R-:W-:Y:S01]  /*6970*/  IMAD.SHL.U32 R4, R4, 0x80, RZ ;  /* 0x0000008004047824 */ /* 0x000fe200078e00ff */
[----:B------:R-:W-:-:S02]  /*6980*/  IADD3 R126, P4, PT, R225, UR20, RZ ;  /* 0x00000014e17e7c10 */ /* 0x000fc4000ff9e0ff */
[----:B------:R-:W-:Y:S02]  /*6990*/  IADD3 R128, P5, PT, R228, UR20, RZ ;  /* 0x00000014e4807c10 */ /* 0x000fe4000ffbe0ff */
[----:B------:R-:W-:Y:S02]  /*69a0*/  IADD3.X R123, PT, PT, R223, UR21, RZ, P3, !PT ;  /* 0x00000015df7b7c10 */ /* 0x000fe40009ffe4ff */
[----:B------:R-:W-:Y:S02]  /*69b0*/  IADD3.X R127, PT, PT, R229, UR21, RZ, P4, !PT ;  /* 0x00000015e57f7c10 */ /* 0x000fe4000a7fe4ff */
[----:B------:R-:W-:-:S03]  /*69c0*/  IADD3.X R129, PT, PT, R227, UR21, RZ, P5, !PT ;  /* 0x00000015e3817c10 */ /* 0x000fc6000affe4ff */
[----:B------:R-:W-:Y:S05]  /*69d0*/  @!P2 BRA `(.L_x_7) ;  /* 0x0000002c00c8a947 */ /* 0x000fea0003800000 */
[----:B------:R-:W-:Y:S01]  /*69e0*/  VIADD R6, R6, 0xffffff80 ;  /* 0xffffff8006067836 */ /* 0x000fe20000000000 */
[----:B------:R-:W-:Y:S01]  /*69f0*/  UIADD3.64 UR20, UPT, UPT, UR22, 0x80, URZ ;  /* 0x0000008016147897 */ /* 0x000fe2000fffe0ff */
[----:B------:R-:W-:Y:S01]  /*6a00*/  IMAD.MOV.U32 R5, RZ, RZ, R7 ;  /* 0x000000ffff057224 */ /* 0x000fe200078e0007 */
[----:B------:R-:W-:Y:S02]  /*6a10*/  UIADD3.64 UR28, UPT, UPT, UR26, 0x2, URZ ;  /* 0x000000021a1c7897 */ /* 0x000fe4000fffe0ff */
[----:B------:R-:W-:Y:S01]  /*6a20*/  R2UR UR13, R6 ;  /* 0x00000000060d72ca */ /* 0x000fe200000e0000 */
        /* <DEDUP_REMOVED lines=8> */
[----:B------:R-:W-:-:S02]  /*6ab0*/  UIADD3.64 UR46, UPT, UPT, UR22, 0x300, URZ ;  /* 0x00000300162e7897 */ /* 0x000fc4000fffe0ff */
[----:B------:R-:W-:Y:S01]  /*6ac0*/  UIADD3.64 UR48, UPT, UPT, UR26, 0x104, URZ ;  /* 0x000001041a307897 */ /* 0x000fe2000fffe0ff */
[----:B------:R-:W-:Y:S01]  /*6ad0*/  UMOV UR8, 0x1 ;  /* 0x0000000100087882 */ /* 0x000fe20000000000 */
[----:B------:R-:W-:-:S10]  /*6ae0*/  UMOV UR5, URZ ;  /* 0x000000ff00057c82 */ /* 0x000fd40008000000 */
.L_x_10:
[----:B------:R-:W-:Y:S01]  /*6af0*/  USHF.L.U32 UR4, UR4, 0x1f, URZ ;  /* 0x0000001f04047899 */ /* 0x000fe200080006ff */
[----:B0-----:R-:W0:Y:S01]  /*6b00*/  S2R R7, SR_TID.X ;  /* 0x0000000000077919 */ /* 0x001e220000002100 */
[----:B------:R-:W-:-:S04]  /*6b10*/  IMAD.WIDE R216, R4, 0x2, R216 ;  /* 0x0000000204d87825 */ /* 0x000fc800078e02d8 */
[----:B------:R-:W-:-:S04]  /*6b20*/  IMAD.U32 R6, RZ, RZ, UR4 ;  /* 0x00000004ff067e24 */ /* 0x000fc8000f8e00ff */
[----:B------:R-:W1:Y:S01]  /*6b30*/  SYNCS.PHASECHK.TRANS64.TRYWAIT P2, [UR12], R6 ;  /* 0x00000006ff0075a7 */ /* 0x000e62000804110c */
[----:B0-----:R-:W-:-:S04]  /*6b40*/  SHF.R.U32.HI R7, RZ, 0x6, R7 ;  /* 0x00000006ff077819 */ /* 0x001fc80000011607 */
[----:B------:R-:W-:-:S04]  /*6b50*/  SGXT.U32 R7, R7, 0x1 ;  /* 0x000000010707781a */ /* 0x000fc80000000000 */
[----:B------:R-:W-:Y:S01]  /*6b60*/  ISETP.GE.AND P5, PT, R7, UR13, PT ;  /* 0x0000000d07007c0c */ /* 0x000fe2000bfa6270 */
[----:B-1----:R-:W-:-:S12]  /*6b70*/  @!P2 BRA `(.L_x_8) ;  /* 0x000000380080a947 */ /* 0x002fd80003800000 */
.L_x_16:
[----:B------:R-:W-:Y:S01]  /*6b80*/  STL [R1+0x54], R251 ;  /* 0x000054fb01007387 */ /* 0x000fe20000100800 */
[----:B------:R-:W-:Y:S01]  /*6b90*/  PRMT R244, RZ, 0x7610, R244 ;  /* 0x00007610fff47816 */ /* 0x000fe200000000f4 */
[C---:B------:R-:W-:Y:S01]  /*6ba0*/  IMAD.WIDE R94, R4.reuse, 0x2, R94 ;  /* 0x00000002045e7825 */ /* 0x040fe200078e025e */
[----:B------:R-:W-:Y:S01]  /*6bb0*/  PRMT R228, RZ, 0x7610, R228 ;  /* 0x00007610ffe47816 */ /* 0x000fe200000000e4 */
[----:B------:R0:W-:Y:S01]  /*6bc0*/  STL [R1+0x50], R252 ;  /* 0x000050fc01007387 */ /* 0x0001e20000100800 */
[----:B------:R-:W-:Y:S01]  /*6bd0*/  PRMT R241, RZ, 0x7610, R241 ;  /* 0x00007610fff17816 */ /* 0x000fe200000000f1 */
[C---:B------:R-:W-:Y:S02]  /*6be0*/  IMAD.WIDE R96, R4.reuse, 0x2, R96 ;  /* 0x0000000204607825 */ /* 0x040fe400078e0260 */
[----:B------:R-:W2:Y:S01]  /*6bf0*/  @!P5 LDG.E.U16 R244, desc[UR24][R94.64] ;  /* 0x000000185ef4d981 */ /* 0x000ea2000c1e1500 */
[----:B------:R-:W-:Y:S01]  /*6c00*/  PRMT R227, RZ, 0x7610, R227 ;  /* 0x00007610ffe37816 */ /* 0x000fe200000000e3 */
[----:B------:R-:W-:-:S04]  /*6c10*/  IMAD.WIDE R120, R4, 0x2, R120 ;  /* 0x0000000204787825 */ /* 0x000fc800078e0278 */
[C---:B------:R-:W-:Y:S01]  /*6c20*/  IMAD.WIDE R118, R4.reuse, 0x2, R118 ;  /* 0x0000000204767825 */ /* 0x040fe200078e0276 */
[----:B0-----:R-:W0:Y:S01]  /*6c30*/  S2R R252, SR_TID.X ;  /* 0x0000000000fc7919 */ /* 0x001e220000002100 */
[----:B------:R-:W-:Y:S02]  /*6c40*/  PRMT R237, RZ, 0x7610, R237 ;  /* 0x00007610ffed7816 */ /* 0x000fe400000000ed */
[C---:B------:R-:W-:Y:S01]  /*6c50*/  IMAD.WIDE R124, R4.reuse, 0x2, R124 ;  /* 0x00000002047c7825 */ /* 0x040fe200078e027c */
[----:B------:R-:W-:Y:S01]  /*6c60*/  PRMT R226, RZ, 0x7610, R226 ;  /* 0x00007610ffe27816 */ /* 0x000fe200000000e2 */
[----:B------:R-:W-:Y:S02]  /*6c70*/  STL [R1+0x10], R2 ;  /* 0x0000100201007387 */ /* 0x000fe40000100800 */
[C---:B------:R-:W-:Y:S01]  /*6c80*/  IMAD.WIDE R126, R4.reuse, 0x2, R126 ;  /* 0x00000002047e7825 */ /* 0x040fe200078e027e */
[----:B------:R-:W-:Y:S01]  /*6c90*/  PRMT R245, RZ, 0x7610, R245 ;  /* 0x00007610fff57816 */ /* 0x000fe200000000f5 */
[----:B------:R-:W-:Y:S02]  /*6ca0*/  STL [R1+0xc], R5 ;  /* 0x00000c0501007387 */ /* 0x000fe40000100800 */
[----:B------:R-:W-:-:S04]  /*6cb0*/  IMAD.WIDE R132, R4, 0x2, R132 ;  /* 0x0000000204847825 */ /* 0x000fc800078e0284 */
[----:B------:R-:W-:-:S04]  /*6cc0*/  IMAD.WIDE R134, R4, 0x2, R134 ;  /* 0x0000000204867825 */ /* 0x000fc800078e0286 */
[----:B------:R-:W-:-:S04]  /*6cd0*/  IMAD.WIDE R138, R4, 0x2, R138 ;  /* 0x00000002048a7825 */ /* 0x000fc800078e028a */
[----:B------:R-:W-:-:S04]  /*6ce0*/  IMAD.WIDE R146, R4, 0x2, R146 ;  /* 0x0000000204927825 */ /* 0x000fc800078e0292 */
[----:B------:R-:W-:-:S04]  /*6cf0*/  IMAD.WIDE R140, R4, 0x2, R140 ;  /* 0x00000002048c7825 */ /* 0x000fc800078e028c */
[C---:B------:R-:W-:Y:S01]  /*6d00*/  IMAD.WIDE R152, R4.reuse, 0x2, R152 ;  /* 0x0000000204987825 */ /* 0x040fe200078e0298 */
[--C-:B0-----:R-:W-:Y:S02]  /*6d10*/  SHF.R.U32.HI R251, RZ, 0x6, R252.reuse ;  /* 0x00000006fffb7819 */ /* 0x101fe400000116fc */
[----:B------:R-:W-:Y:S01]  /*6d20*/  SHF.R.U32.HI R252, RZ, 0x6, R252 ;  /* 0x00000006fffc7819 */ /* 0x000fe200000116fc */
[----:B------:R-:W-:Y:S01]  /*6d30*/  IMAD.WIDE R160, R4, 0x2, R160 ;  /* 0x0000000204a07825 */ /* 0x000fe200078e02a0 */
[----:B------:R-:W-:Y:S02]  /*6d40*/  SGXT.U32 R251, R251, 0x1 ;  /* 0x00000001fbfb781a */ /* 0x000fe40000000000 */
[----:B------:R-:W-:Y:S01]  /*6d50*/  SGXT.U32 R252, R252, 0x1 ;  /* 0x00000001fcfc781a */ /* 0x000fe20000000000 */
[----:B------:R-:W-:Y:S01]  /*6d60*/  IMAD.WIDE R166, R4, 0x2, R166 ;  /* 0x0000000204a67825 */ /* 0x000fe200078e02a6 */
[----:B------:R-:W-:Y:S02]  /*6d70*/  LOP3.LUT R251, R251, 0x2, RZ, 0xfc, !PT ;  /* 0x00000002fbfb7812 */ /* 0x000fe400078efcff */
[----:B------:R-:W-:Y:S01]  /*6d80*/  LOP3.LUT R252, R252, 0x8, RZ, 0xfc, !PT ;  /* 0x00000008fcfc7812 */ /* 0x000fe200078efcff */
[----:B------:R-:W-:Y:S01]  /*6d90*/  IMAD.WIDE R174, R4, 0x2, R174 ;  /* 0x0000000204ae7825 */ /* 0x000fe200078e02ae */
[----:B------:R-:W-:-:S02]  /*6da0*/  ISETP.GE.AND P3, PT, R251, UR13, PT ;  /* 0x0000000dfb007c0c */ /* 0x000fc4000bf66270 */
[----:B------:R-:W0:Y:S01]  /*6db0*/  S2R R251, SR_TID.X ;  /* 0x0000000000fb7919 */ /* 0x000e220000002100 */
[----:B------:R-:W-:Y:S01]  /*6dc0*/  ISETP.GE.AND P2, PT, R252, UR13, PT ;  /* 0x0000000dfc007c0c */ /* 0x000fe2000bf46270 */
[----:B------:R-:W-:-:S04]  /*6dd0*/  IMAD.WIDE R180, R4, 0x2, R180 ;  /* 0x0000000204b47825 */ /* 0x000fc800078e02b4 */
[----:B------:R-:W-:-:S04]  /*6de0*/  IMAD.WIDE R188, R4, 0x2, R188 ;  /* 0x0000000204bc7825 */ /* 0x000fc800078e02bc */
[C---:B------:R-:W-:Y:S01]  /*6df0*/  IMAD.WIDE R202, R4.reuse, 0x2, R202 ;  /* 0x0000000204ca7825 */ /* 0x040fe200078e02ca */
[----:B------:R-:W3:Y:S03]  /*6e00*/  @!P3 LDG.E.U16 R228, desc[UR24][R96.64] ;  /* 0x0000001860e4b981 */ /* 0x000ee6000c1e1500 */
[C---:B------:R-:W-:Y:S01]  /*6e10*/  IMAD.WIDE R194, R4.reuse, 0x2, R194 ;  /* 0x0000000204c27825 */ /* 0x040fe200078e02c2 */
[----:B------:R-:W4:Y:S03]  /*6e20*/  @!P2 LDG.E.U16 R241, desc[UR24][R118.64] ;  /* 0x0000001876f1a981 */ /* 0x000f26000c1e1500 */
[----:B------:R-:W-:-:S04]  /*6e30*/  IMAD.WIDE R208, R4, 0x2, R208 ;  /* 0x0000000204d07825 */ /* 0x000fc800078e02d0 */
[----:B------:R-:W-:Y:S01]  /*6e40*/  IMAD.WIDE R168, R4, 0x2, R168 ;  /* 0x0000000204a87825 */ /* 0x000fe200078e02a8 */
[--C-:B0-----:R-:W-:Y:S02]  /*6e50*/  SHF.R.U32.HI R252, RZ, 0x6, R251.reuse ;  /* 0x00000006fffc7819 */ /* 0x101fe400000116fb */
[----:B------:R-:W-:Y:S02]  /*6e60*/  SHF.R.U32.HI R251, RZ, 0x6, R251 ;  /* 0x00000006fffb7819 */ /* 0x000fe400000116fb */
[----:B------:R-:W-:Y:S02]  /*6e70*/  SGXT.U32 R252, R252, 0x1 ;  /* 0x00000001fcfc781a */ /* 0x000fe40000000000 */
[----:B------:R-:W-:Y:S02]  /*6e80*/  SGXT.U32 R251, R251, 0x1 ;  /* 0x00000001fbfb781a */ /* 0x000fe40000000000 */
[----:B------:R-:W-:Y:S02]  /*6e90*/  LOP3.LUT R252, R252, 0xa, RZ, 0xfc, !PT ;  /* 0x0000000afcfc7812 */ /* 0x000fe400078efcff */
[----:B------:R-:W-:-:S02]  /*6ea0*/  LOP3.LUT R251, R251, 0x10, RZ, 0xfc, !PT ;  /* 0x00000010fbfb7812 */ /* 0x000fc400078efcff */
[----:B------:R-:W-:Y:S02]  /*6eb0*/  ISETP.GE.AND P4, PT, R252, UR13, PT ;  /* 0x0000000dfc007c0c */ /* 0x000fe4000bf86270 */
[----:B------:R-:W-:Y:S02]  /*6ec0*/  ISETP.GE.AND P6, PT, R251, UR13, PT ;  /* 0x0000000dfb007c0c */ /* 0x000fe4000bfc6270 */
[----:B------:R-:W0:Y:S09]  /*6ed0*/  S2R R251, SR_TID.X ;  /* 0x0000000000fb7919 */ /* 0x000e320000002100 */
[----:B------:R-:W2:Y:S04]  /*6ee0*/  @!P4 LDG.E.U16 R227, desc[UR24][R120.64] ;  /* 0x0000001878e3c981 */ /* 0x000ea8000c1e1500 */
[----:B------:R-:W2:Y:S01]  /*6ef0*/  @!P6 LDG.E.U16 R237, desc[UR24][R124.64] ;  /* 0x000000187cede981 */ /* 0x000ea2000c1e1500 */
[----:B0-----:R-:W-:-:S04]  /*6f00*/  SHF.R.U32.HI R252, RZ, 0x6, R251 ;  /* 0x00000006fffc7819 */ /* 0x001fc800000116fb */
[----:B------:R-:W-:-:S04]  /*6f10*/  SGXT.U32 R252, R252, 0x1 ;  /* 0x00000001fcfc781a */ /* 0x000fc80000000000 */
[----:B------:R-:W-:-:S04]  /*6f20*/  LOP3.LUT R252, R252, 0x12, RZ, 0xfc, !PT ;  /* 0x00000012fcfc7812 */ /* 0x000fc800078efcff */
[----:B------:R-:W-:Y:S02]  /*6f30*/  ISETP.GE.AND P5, PT, R252, UR13, PT ;  /* 0x0000000dfc007c0c */ /* 0x000fe4000bfa6270 */
[----:B------:R-:W-:-:S04]  /*6f40*/  SHF.R.U32.HI R252, RZ, 0x6, R251 ;  /* 0x00000006fffc7819 */ /* 0x000fc800000116fb */
[----:B------:R-:W-:-:S04]  /*6f50*/  SGXT.U32 R252, R252, 0x1 ;  /* 0x00000001fcfc781a */ /* 0x000fc80000000000 */
[----:B------:R-:W-:-:S03]  /*6f60*/  LOP3.LUT R252, R252, 0x18, RZ, 0xfc, !PT ;  /* 0x00000018fcfc7812 */ /* 0x000fc600078efcff */
[----:B------:R-:W2:Y:S01]  /*6f70*/  @!P5 LDG.E.U16 R226, desc[UR24][R126.64] ;  /* 0x000000187ee2d981 */ /* 0x000ea2000c1e1500 */
[----:B------:R-:W-:Y:S02]  /*6f80*/  ISETP.GE.AND P3, PT, R252, UR13, PT ;  /* 0x0000000dfc007c0c */ /* 0x000fe4000bf66270 */
[--C-:B------:R-:W-:Y:S02]  /*6f90*/  SHF.R.U32.HI R252, RZ, 0x6, R251.reuse ;  /* 0x00000006fffc7819 */ /* 0x100fe400000116fb */
[----:B------:R-:W-:-:S04]  /*6fa0*/  SHF.R.U32.HI R251, RZ, 0x6, R251 ;  /* 0x00000006fffb7819 */ /* 0x000fc800000116fb */
[----:B------:R-:W-:-:S04]  /*6fb0*/  SGXT.U32 R251, R251, 0x1 ;  /* 0x00000001fbfb781a */ /* 0x000fc80000000000 */
[----:B------:R-:W-:Y:S01]  /*6fc0*/  LOP3.LUT R251, R251, 0x20, RZ, 0xfc, !PT ;  /* 0x00000020fbfb7812 */ /* 0x000fe200078efcff */
[----:B------:R-:W2:Y:S03]  /*6fd0*/  @!P3 LDG.E.U16 R245, desc[UR24][R132.64] ;  /* 0x0000001884f5b981 */ /* 0x000ea6000c1e1500 */
[----:B------:R-:W-:Y:S02]  /*6fe0*/  ISETP.GE.AND P4, PT, R251, UR13, PT ;  /* 0x0000000dfb007c0c */ /* 0x000fe4000bf86270 */
[----:B------:R-:W0:Y:S01]  /*6ff0*/  S2R R251, SR_TID.X ;  /* 0x0000000000fb7919 */ /* 0x000e220000002100 */
[----:B------:R-:W-:-:S04]  /*7000*/  SGXT.U32 R252, R252, 0x1 ;  /* 0x00000001fcfc781a */ /* 0x000fc80000000000 */
[----:B------:R-:W-:-:S04]  /*7010*/  LOP3.LUT R252, R252, 0x1a, RZ, 0xfc, !PT ;  /* 0x0000001afcfc7812 */ /* 0x000fc800078efcff */
[----:B------:R-:W-:Y:S02]  /*7020*/  ISETP.GE.AND P2, PT, R252, UR13, PT ;  /* 0x0000000dfc007c0c */ /* 0x000fe4000bf46270 */
[----:B0-----:R-:W-:-:S04]  /*7030*/  SHF.R.U32.HI R252, RZ, 0x6, R251 ;  /* 0x00000006fffc7819 */ /* 0x001fc800000116fb */
[----:B------:R-:W-:-:S04]  /*7040*/  SGXT.U32 R252, R252, 0x1 ;  /* 0x00000001fcfc781a */ /* 0x000fc80000000000 */
[----:B------:R-:W-:-:S04]  /*7050*/  LOP3.LUT R252, R252, 0x22, RZ, 0xfc, !PT ;  /* 0x00000022fcfc7812 */ /* 0x000fc800078efcff */
[----:B------:R-:W-:Y:S02]  /*7060*/  ISETP.GE.AND P6, PT, R252, UR13, PT ;  /* 0x0000000dfc007c0c */ /* 0x000fe4000bfc6270 */
[----:B------:R-:W-:-:S04]  /*7070*/  SHF.R.U32.HI R252, RZ, 0x6, R251 ;  /* 0x00000006fffc7819 */ /* 0x000fc800000116fb */
[----:B------:R-:W-:-:S04]  /*7080*/  SGXT.U32 R252, R252, 0x1 ;  /* 0x00000001fcfc781a */ /* 0x000fc80000000000 */
[----:B------:R-:W-:-:S04]  /*7090*/  LOP3.LUT R252, R252, 0x28, RZ, 0xfc, !PT ;  /* 0x00000028fcfc7812 */ /* 0x000fc800078efcff */
[----:B------:R-:W-:Y:S02]  /*70a0*/  ISETP.GE.AND P5, PT, R252, UR13, PT ;  /* 0x0000000dfc007c0c */ /* 0x000fe4000bfa6270 */
[----:B------:R-:W-:-:S04]  /*70b0*/  SHF.R.U32.HI R252, RZ, 0x6, R251 ;  /* 0x00000006fffc7819 */ /* 0x000fc800000116fb */
[----:B------:R-:W-:-:S04]  /*70c0*/  SGXT.U32 R252, R252, 0x1 ;  /* 0x00000001fcfc781a */ /* 0x000fc80000000000 */
[----:B------:R-:W-:-:S04]  /*70d0*/  LOP3.LUT R252, R252, 0x30, RZ, 0xfc, !PT ;  /* 0x00000030fcfc7812 */ /* 0x000fc800078efcff */
[----:B------:R-:W-:Y:S02]  /*70e0*/  ISETP.GE.AND P3, PT, R252, UR13, PT ;  /* 0x0000000dfc007c0c */ /* 0x000fe4000bf66270 */
[----:B------:R-:W-:Y:S02]  /*70f0*/  SHF.R.U32.HI R252, RZ, 0x6, R251 ;  /* 0x00000006fffc7819 */ /* 0x000fe400000116fb */
[----:B------:R-:W-:Y:S02]  /*7100*/  PRMT R238, RZ, 0x7610, R238 ;  /* 0x00007610ffee7816 */ /* 0x000fe400000000ee */
[----:B------:R-:W-:-:S04]  /*7110*/  SGXT.U32 R252, R252, 0x1 ;  /* 0x00000001fcfc781a */ /* 0x000fc80000000000 */
[----:B------:R-:W-:Y:S01]  /*7120*/  LOP3.LUT R252, R252, 0x38, RZ, 0xfc, !PT ;  /* 0x00000038fcfc7812 */ /* 0x000fe200078efcff */
[----:B------:R0:W2:Y:S03]  /*7130*/  @!P2 LDG.E.U16 R238, desc[UR24][R134.64] ;  /* 0x0000001886eea981 */ /* 0x0000a6000c1e1500 */
[----:B------:R-:W-:Y:S02]  /*7140*/  ISETP.GE.AND P2, PT, R252, UR13, PT ;  /* 0x0000000dfc007c0c */ /* 0x000fe4000bf46270 */
[----:B------:R-:W-:Y:S01]  /*7150*/  SHF.R.U32.HI R252, RZ, 0x6, R251 ;  /* 0x00000006fffc7819 */ /* 0x000fe200000116fb */
[----:B------:R-:W-:Y:S01]  /*7160*/  STL [R1+0x18], R94 ;  /* 0x0000185e01007387 */ /* 0x000fe20000100800 */
[----:B------:R-:W-:Y:S02]  /*7170*/  PRMT R234, RZ, 0x7610, R234 ;  /* 0x00007610ffea7816 */ /* 0x000fe400000000ea */
[----:B------:R-:W-:Y:S01]  /*7180*/  SGXT.U32 R252, R252, 0x1 ;  /* 0x00000001fcfc781a */ /* 0x000fe20000000000 */
[----:B------:R-:W-:Y:S04]  /*7190*/  STL [R1+0x14], R95 ;  /* 0x0000145f01007387 */ /* 0x000fe80000100800 */
[----:B------:R-:W-:Y:S01]  /*71a0*/  STL [R1+0x20], R96 ;  /* 0x0000206001007387 */ /* 0x000fe20000100800 */
[----:B------:R-:W-:-:S03]  /*71b0*/  LOP3.LUT R252, R252, 0x40, RZ, 0xfc, !PT ;  /* 0x00000040fcfc7812 */ /* 0x000fc600078efcff */
[----:B------:R-:W-:Y:S04]  /*71c0*/  STL [R1+0x1c], R97 ;  /* 0x00001c6101007387 */ /* 0x000fe80000100800 */
[----:B------:R-:W-:Y:S04]  /*71d0*/  STL [R1+0x28], R118 ;  /* 0x0000287601007387 */ /* 0x000fe80000100800 */
[----:B------:R-:W-:Y:S04]  /*71e0*/  STL [R1+0x24], R119 ;  /* 0x0000247701007387 */ /* 0x000fe80000100800 */
[----:B------:R-:W-:Y:S04]  /*71f0*/  STL [R1+0x30], R120 ;  /* 0x0000307801007387 */ /* 0x000fe80000100800 */
[----:B------:R-:W-:Y:S04]  /*7200*/  STL [R1+0x2c], R121 ;  /* 0x00002c7901007387 */ /* 0x000fe80000100800 */
[----:B------:R-:W2:Y:S01]  /*7210*/  @!P4 LDG.E.U16 R234, desc[UR24][R138.64] ;  /* 0x000000188aeac981 */ /* 0x000ea2000c1e1500 */
[----:B------:R-:W-:-:S02]  /*7220*/  ISETP.GE.AND P4, PT, R252, UR13, PT ;  /* 0x0000000dfc007c0c */ /* 0x000fc4000bf86270 */
[----:B------:R-:W-:Y:S01]  /*7230*/  SHF.R.U32.HI R252, RZ, 0x6, R251 ;  /* 0x00000006fffc7819 */ /* 0x000fe200000116fb */
[----:B------:R-:W-:Y:S04]  /*7240*/  STL [R1+0x38], R124 ;  /* 0x0000387c01007387 */ /* 0x000fe80000100800 */
[----:B------:R-:W-:Y:S01]  /*7250*/  STL [R1+0x34], R125 ;  /* 0x0000347d01007387 */ /* 0x000fe20000100800 */
[----:B------:R-:W-:-:S03]  /*7260*/  SGXT.U32 R252, R252, 0x1 ;  /* 0x00000001fcfc781a */ /* 0x000fc60000000000 */
[----:B------:R-:W-:Y:S01]  /*7270*/  STL [R1+0x40], R126 ;  /* 0x0000407e01007387 */ /* 0x000fe20000100800 */
[----:B------:R-:W-:-:S03]  /*7280*/  PRMT R236, RZ, 0x7610, R236 ;  /* 0x00007610ffec7816 */ /* 0x000fc600000000ec */
[----:B------:R-:W-:Y:S04]  /*7290*/  STL [R1+0x3c], R127 ;  /* 0x00003c7f01007387 */ /* 0x000fe80000100800 */
[----:B------:R-:W-:Y:S04]  /*72a0*/  STL [R1+0x48], R132 ;  /* 0x0000488401007387 */ /* 0x000fe80000100800 */
[----:B------:R-:W-:Y:S01]  /*72b0*/  STL [R1+0x44], R133 ;  /* 0x0000448501007387 */ /* 0x000fe20000100800 */
[----:B------:R-:W-:-:S03]  /*72c0*/  LOP3.LUT R252, R252, 0x50, RZ, 0xfc, !PT ;  /* 0x00000050fcfc7812 */ /* 0x000fc600078efcff */
[----:B------:R0:W-:Y:S01]  /*72d0*/  STL [R1+0x4c], R135 ;  /* 0x00004c8701007387 */ /* 0x0001e20000100800 */
[----:B------:R-:W-:-:S03]  /*72e0*/  PRMT R225, RZ, 0x7610, R225 ;  /* 0x00007610ffe17816 */ /* 0x000fc600000000e1 */
[----:B------:R-:W2:Y:S01]  /*72f0*/  @!P5 LDG.E.U16 R236, desc[UR24][R146.64] ;  /* 0x0000001892ecd981 */ /* 0x000ea2000c1e1500 */
[----:B0-----:R-:W-:-:S03]  /*7300*/  SHF.R.U32.HI R135, RZ, 0x6, R251 ;  /* 0x00000006ff877819 */ /* 0x001fc600000116fb */
[----:B------:R-:W2:Y:S01]  /*7310*/  @!P6 LDG.E.U16 R225, desc[UR24][R140.64] ;  /* 0x000000188ce1e981 */ /* 0x000ea2000c1e1500 */
[----:B------:R-:W-:Y:S02]  /*7320*/  ISETP.GE.AND P5, PT, R252, UR13, PT ;  /* 0x0000000dfc007c0c */ /* 0x000fe4000bfa6270 */
[----:B------:R-:W-:Y:S02]  /*7330*/  SGXT.U32 R135, R135, 0x1 ;  /* 0x000000018787781a */ /* 0x000fe40000000000 */
[----:B------:R-:W-:Y:S02]  /*7340*/  SHF.R.U32.HI R252, RZ, 0x6, R251 ;  /* 0x00000006fffc7819 */ /* 0x000fe400000116fb */
[----:B------:R-:W-:Y:S02]  /*7350*/  LOP3.LUT R135, R135, 0x48, RZ, 0xfc, !PT ;  /* 0x0000004887877812 */ /* 0x000fe400078efcff */
[----:B------:R-:W-:Y:S02]  /*7360*/  SGXT.U32 R252, R252, 0x1 ;  /* 0x00000001fcfc781a */ /* 0x000fe40000000000 */
[----:B------:R-:W-:-:S02]  /*7370*/  PRMT R233, RZ, 0x7610, R233 ;  /* 0x00007610ffe97816 */ /* 0x000fc400000000e9 */
[----:B------:R-:W-:Y:S02]  /*7380*/  ISETP.GE.AND P6, PT, R135, UR13, PT ;  /* 0x0000000d87007c0c */ /* 0x000fe4000bfc6270 */
[----:B------:R-:W-:Y:S02]  /*7390*/  SHF.R.U32.HI R135, RZ, 0x6, R251 ;  /* 0x00000006ff877819 */ /* 0x000fe400000116fb */
[----:B------:R-:W-:Y:S01]  /*73a0*/  LOP3.LUT R252, R252, 0x58, RZ, 0xfc, !PT ;  /* 0x00000058fcfc7812 */ /* 0x000fe200078efcff */
[----:B------:R-:W2:Y:S01]  /*73b0*/  @!P3 LDG.E.U16 R233, desc[UR24][R152.64] ;  /* 0x0000001898e9b981 */ /* 0x000ea2000c1e1500 */
[----:B------:R-:W-:Y:S02]  /*73c0*/  SGXT.U32 R135, R135, 0x1 ;  /* 0x000000018787781a */ /* 0x000fe40000000000 */
[----:B------:R-:W-:Y:S02]  /*73d0*/  PRMT R240, RZ, 0x7610, R240 ;  /* 0x00007610fff07816 */ /* 0x000fe400000000f0 */
[----:B------:R-:W-:-:S02]  /*73e0*/  ISETP.GE.AND P3, PT, R252, UR13, PT ;  /* 0x0000000dfc007c0c */ /* 0x000fc4000bf66270 */
[--C-:B------:R-:W-:Y:S02]  /*73f0*/  SHF.R.U32.HI R252, RZ, 0x6, R251.reuse ;  /* 0x00000006fffc7819 */ /* 0x100fe400000116fb */
[----:B------:R-:W-:Y:S01]  /*7400*/  LOP3.LUT R135, R135, 0x60, RZ, 0xfc, !PT ;  /* 0x0000006087877812 */ /* 0x000fe200078efcff */
[----:B------:R-:W2:Y:S01]  /*7410*/  @!P2 LDG.E.U16 R240, desc[UR24][R160.64] ;  /* 0x00000018a0f0a981 */ /* 0x000ea2000c1e1500 */
[----:B------:R-:W-:Y:S02]  /*7420*/  SGXT.U32 R252, R252, 0x1 ;  /* 0x00000001fcfc781a */ /* 0x000fe40000000000 */
[----:B------:R-:W-:Y:S02]  /*7430*/  ISETP.GE.AND P2, PT, R135, UR13, PT ;  /* 0x0000000d87007c0c */ /* 0x000fe4000bf46270 */
[----:B------:R-:W-:Y:S02]  /*7440*/  PRMT R232, RZ, 0x7610, R232 ;  /* 0x00007610ffe87816 */ /* 0x000fe400000000e8 */
[----:B------:R-:W-:-:S02]  /*7450*/  SHF.R.U32.HI R135, RZ, 0x6, R251 ;  /* 0x00000006ff877819 */ /* 0x000fc400000116fb */
[----:B------:R-:W-:Y:S02]  /*7460*/  LOP3.LUT R252, R252, 0x68, RZ, 0xfc, !PT ;  /* 0x00000068fcfc7812 */ /* 0x000fe400078efcff */
[----:B------:R-:W-:Y:S01]  /*7470*/  SGXT.U32 R135, R135, 0x1 ;  /* 0x000000018787781a */ /* 0x000fe20000000000 */
[----:B------:R-:W2:Y:S01]  /*7480*/  @!P4 LDG.E.U16 R232, desc[UR24][R166.64] ;  /* 0x00000018a6e8c981 */ /* 0x000ea2000c1e1500 */
[----:B------:R-:W-:Y:S02]  /*7490*/  PRMT R29, RZ, 0x7610, R29 ;  /* 0x00007610ff1d7816 */ /* 0x000fe4000000001d */
[----:B------:R-:W-:Y:S02]  /*74a0*/  ISETP.GE.AND P4, PT, R252, UR13, PT ;  /* 0x0000000dfc007c0c */ /* 0x000fe4000bf86270 */
[----:B------:R-:W-:Y:S01]  /*74b0*/  LOP3.LUT R135, R135, 0x70, RZ, 0xfc, !PT ;  /* 0x0000007087877812 */ /* 0x000fe200078efcff */
[----:B------:R-:W0:Y:S01]  /*74c0*/  S2R R252, SR_TID.X ;  /* 0x0000000000fc7919 */ /* 0x000e220000002100 */
[----:B------:R-:W2:Y:S02]  /*74d0*/  @!P6 LDG.E.U16 R29, desc[UR24][R174.64] ;  /* 0x00000018ae1de981 */ /* 0x000ea4000c1e1500 */
[----:B------:R-:W-:-:S02]  /*74e0*/  ISETP.GE.AND P6, PT, R135, UR13, PT ;  /* 0x0000000d87007c0c */ /* 0x000fc4000bfc6270 */
[----:B------:R-:W-:Y:S02]  /*74f0*/  SHF.R.U32.HI R135, RZ, 0x6, R251 ;  /* 0x00000006ff877819 */ /* 0x000fe400000116fb */
[----:B------:R-:W-:Y:S02]  /*7500*/  PRMT R231, RZ, 0x7610, R231 ;  /* 0x00007610ffe77816 */ /* 0x000fe400000000e7 */
[----:B------:R-:W-:-:S04]  /*7510*/  SGXT.U32 R135, R135, 0x1 ;  /* 0x000000018787781a */ /* 0x000fc80000000000 */
[----:B------:R-:W-:Y:S01]  /*7520*/  LOP3.LUT R135, R135, 0x78, RZ, 0xfc, !PT ;  /* 0x0000007887877812 */ /* 0x000fe200078efcff */
[----:B------:R-:W2:Y:S03]  /*7530*/  @!P5 LDG.E.U16 R231, desc[UR24][R180.64] ;  /* 0x00000018b4e7d981 */ /* 0x000ea6000c1e1500 */
[----:B------:R-:W-:Y:S02]  /*7540*/  ISETP.GE.AND P5, PT, R135, UR13, PT ;  /* 0x0000000d87007c0c */ /* 0x000fe4000bfa6270 */
[----:B------:R-:W-:Y:S02]  /*7550*/  SHF.R.U32.HI R135, RZ, 0x6, R251 ;  /* 0x00000006ff877819 */ /* 0x000fe400000116fb */
[----:B------:R-:W-:Y:S02]  /*7560*/  PRMT R235, RZ, 0x7610, R235 ;  /* 0x00007610ffeb7816 */ /* 0x000fe400000000eb */
[----:B------:R-:W-:-:S04]  /*7570*/  SGXT.U32 R135, R135, 0x1 ;  /* 0x000000018787781a */ /* 0x000fc80000000000 */
[----:B------:R-:W-:Y:S01]  /*7580*/  LOP3.LUT R135, R135, 0x2a, RZ, 0xfc, !PT ;  /* 0x0000002a87877812 */ /* 0x000fe200078efcff */
[----:B------:R-:W2:Y:S03]  /*7590*/  @!P3 LDG.E.U16 R235, desc[UR24][R188.64] ;  /* 0x00000018bcebb981 */ /* 0x000ea6000c1e1500 */
[----:B------:R-:W-:Y:S02]  /*75a0*/  ISETP.GE.AND P3, PT, R135, UR13, PT ;  /* 0x0000000d87007c0c */ /* 0x000fe4000bf66270 */
[----:B------:R-:W-:Y:S02]  /*75b0*/  SHF.R.U32.HI R135, RZ, 0x6, R251 ;  /* 0x00000006ff877819 */ /* 0x000fe400000116fb */
[----:B0-----:R-:W-:Y:S02]  /*75c0*/  SHF.R.U32.HI R251, RZ, 0x6, R252 ;  /* 0x00000006fffb7819 */ /* 0x001fe400000116fc */
[----:B------:R-:W-:-:S02]  /*75d0*/  PRMT R239, RZ, 0x7610, R239 ;  /* 0x00007610ffef7816 */ /* 0x000fc400000000ef */
[----:B------:R-:W-:-:S04]  /*75e0*/  SGXT.U32 R251, R251, 0x1 ;  /* 0x00000001fbfb781a */ /* 0x000fc80000000000 */
[----:B------:R-:W-:Y:S01]  /*75f0*/  LOP3.LUT R251, R251, 0x3a, RZ, 0xfc, !PT ;  /* 0x0000003afbfb7812 */ /* 0x000fe200078efcff */
[----:B------:R-:W2:Y:S03]  /*7600*/  @!P4 LDG.E.U16 R239, desc[UR24][R202.64] ;  /* 0x00000018caefc981 */ /* 0x000ea6000c1e1500 */
[----:B------:R-:W-:Y:S02]  /*7610*/  ISETP.GE.AND P4, PT, R251, UR13, PT ;  /* 0x0000000dfb007c0c */ /* 0x000fe4000bf86270 */
[----:B------:R-:W0:Y:S01]  /*7620*/  S2R R251, SR_TID.X ;  /* 0x0000000000fb7919 */ /* 0x000e220000002100 */
[----:B------:R-:W-:Y:S02]  /*7630*/  SGXT.U32 R135, R135, 0x1 ;  /* 0x000000018787781a */ /* 0x000fe40000000000 */
[----:B------:R-:W-:Y:S02]  /*7640*/  PRMT R230, RZ, 0x7610, R230 ;  /* 0x00007610ffe67816 */ /* 0x000fe400000000e6 */
[----:B------:R-:W-:-:S04]  /*7650*/  LOP3.LUT R135, R135, 0x32, RZ, 0xfc, !PT ;  /* 0x0000003287877812 */ /* 0x000fc800078efcff */
[----:B------:R-:W2:Y:S01]  /*7660*/  @!P2 LDG.E.U16 R230, desc[UR24][R194.64] ;  /* 0x00000018c2e6a981 */ /* 0x000ea2000c1e1500 */
[----:B------:R-:W-:Y:S02]  /*7670*/  ISETP.GE.AND P2, PT, R135, UR13, PT ;  /* 0x0000000d87007c0c */ /* 0x000fe4000bf46270 */
[----:B------:R-:W-:Y:S02]  /*7680*/  SHF.R.U32.HI R135, RZ, 0x6, R252 ;  /* 0x00000006ff877819 */ /* 0x000fe400000116fc */
[----:B------:R-:W-:Y:S02]  /*7690*/  PRMT R229, RZ, 0x7610, R229 ;  /* 0x00007610ffe57816 */ /* 0x000fe400000000e5 */
[----:B------:R-:W-:-:S04]  /*76a0*/  SGXT.U32 R135, R135, 0x1 ;  /* 0x000000018787781a */ /* 0x000fc80000000000 */
[----:B------:R-:W-:Y:S01]  /*76b0*/  LOP3.LUT R135, R135, 0x42, RZ, 0xfc, !PT ;  /* 0x0000004287877812 */ /* 0x000fe200078efcff */
[----:B------:R-:W2:Y:S03]  /*76c0*/  @!P6 LDG.E.U16 R229, desc[UR24][R208.64] ;  /* 0x00000018d0e5e981 */ /* 0x000ea6000c1e1500 */
[----:B------:R-:W-:Y:S01]  /*76d0*/  ISETP.GE.AND P6, PT, R135, UR13, PT ;  /* 0x0000000d87007c0c */ /* 0x000fe2000bfc6270 */
[----:B------:R-:W-:Y:S01]  /*76e0*/  IMAD.WIDE R162, R4, 0x2, R162 ;  /* 0x0000000204a27825 */ /* 0x000fe200078e02a2 */
[----:B------:R-:W-:Y:S02]  /*76f0*/  PRMT R242, RZ, 0x7610, R242 ;  /* 0x00007610fff27816 */ /* 0x000fe400000000f2 */
[----:B0-----:R-:W-:-:S04]  /*7700*/  SHF.R.U32.HI R135, RZ, 0x6, R251 ;  /* 0x00000006ff877819 */ /* 0x001fc800000116fb */
[----:B------:R-:W2:Y:S01]  /*7710*/  @!P4 LDG.E.U16 R242, desc[UR24][R162.64] ;  /* 0x00000018a2f2c981 */ /* 0x000ea2000c1e1500 */
[----:B------:R-:W-:-:S04]  /*7720*/  SGXT.U32 R135, R135, 0x1 ;  /* 0x000000018787781a */ /* 0x000fc80000000000 */
[----:B------:R-:W-:-:S04]  /*7730*/  LOP3.LUT R135, R135, 0x4, RZ, 0xfc, !PT ;  /* 0x0000000487877812 */ /* 0x000fc800078efcff */
[----:B------:R-:W-:Y:S02]  /*7740*/  ISETP.GE.AND P4, PT, R135, UR13, PT ;  /* 0x0000000d87007c0c */ /* 0x000fe4000bf86270 */
[----:B------:R-:W-:Y:S02]  /*7750*/  SHF.R.U32.HI R135, RZ, 0x6, R251 ;  /* 0x00000006ff877819 */ /* 0x000fe400000116fb */
[----:B------:R-:W-:Y:S02]  /*7760*/  PRMT R223, RZ, 0x7610, R223 ;  /* 0x00007610ffdf7816 */ /* 0x000fe400000000df */
[----:B------:R-:W-:-:S04]  /*7770*/  SGXT.U32 R135, R135, 0x1 ;  /* 0x000000018787781a */ /* 0x000fc80000000000 */
[----:B------:R-:W-:Y:S01]  /*7780*/  LOP3.LUT R135, R135, 0x6, RZ, 0xfc, !PT ;  /* 0x0000000687877812 */ /* 0x000fe200078efcff */
[----:B------:R-:W2:Y:S03]  /*7790*/  @!P5 LDG.E.U16 R223, desc[UR24][R216.64] ;  /* 0x00000018d8dfd981 */ /* 0x000ea6000c1e1500 */
[----:B------:R-:W-:Y:S02]  /*77a0*/  ISETP.GE.AND P5, PT, R135, UR13, PT ;  /* 0x0000000d87007c0c */ /* 0x000fe4000bfa6270 */
[----:B------:R-:W-:Y:S01]  /*77b0*/  SHF.R.U32.HI R135, RZ, 0x6, R251 ;  /* 0x00000006ff877819 */ /* 0x000fe200000116fb */
[C---:B------:R-:W-:Y:S01]  /*77c0*/  IMAD.WIDE R148, R4.reuse, 0x2, R148 ;  /* 0x0000000204947825 */ /* 0x040fe200078e0294 */
[----:B------:R-:W-:Y:S02]  /*77d0*/  PRMT R243, RZ, 0x7610, R243 ;  /* 0x00007610fff37816 */ /* 0x000fe400000000f3 */
[----:B------:R-:W-:Y:S01]  /*77e0*/  SGXT.U32 R135, R135, 0x1 ;  /* 0x000000018787781a */ /* 0x000fe20000000000 */
[----:B------:R-:W-:Y:S01]  /*77f0*/  IMAD.WIDE R154, R4, 0x2, R154 ;  /* 0x00000002049a7825 */ /* 0x000fe200078e029a */
[----:B------:R-:W-:-:S02]  /*7800*/  PRMT R224, RZ, 0x7610, R224 ;  /* 0x00007610ffe07816 */ /* 0x000fc400000000e0 */
[----:B------:R-:W-:Y:S01]  /*7810*/  LOP3.LUT R135, R135, 0xc, RZ, 0xfc, !PT ;  /* 0x0000000c87877812 */ /* 0x000fe200078efcff */
[----:B------:R-:W2:Y:S03]  /*7820*/  @!P3 LDG.E.U16 R243, desc[UR24][R148.64] ;  /* 0x0000001894f3b981 */ /* 0x000ea6000c1e1500 */
[----:B------:R-:W-:Y:S01]  /*7830*/  ISETP.GE.AND P3, PT, R135, UR13, PT ;  /* 0x0000000d87007c0c */ /* 0x000fe2000bf66270 */
[----:B------:R-:W2:Y:S01]  /*7840*/  @!P2 LDG.E.U16 R224, desc[UR24][R154.64] ;  /* 0x000000189ae0a981 */ /* 0x000ea2000c1e1500 */
[----:B------:R-:W-:-:S04]  /*7850*/  LEA.HI R135, R251, 0xe, RZ, 0x1a ;  /* 0x0000000efb877811 */ /* 0x000fc800078fd0ff */
[----:B------:R-:W-:Y:S02]  /*7860*/  ISETP.GE.AND P2, PT, R135, UR13, PT ;  /* 0x0000000d87007c0c */ /* 0x000fe4000bf46270 */
[----:B------:R-:W-:Y:S01]  /*7870*/  SHF.R.U32.HI R135, RZ, 0x6, R251 ;  /* 0x00000006ff877819 */ /* 0x000fe200000116fb */
[----:B------:R-:W-:Y:S01]  /*7880*/  IMAD.WIDE R98, R4, 0x2, R98 ;  /* 0x0000000204627825 */ /* 0x000fe200078e0262 */
[----:B------:R-:W-:Y:S02]  /*7890*/  PRMT R132, RZ, 0x7610, R132 ;  /* 0x00007610ff847816 */ /* 0x000fe40000000084 */
[----:B------:R-:W-:-:S04]  /*78a0*/  SGXT.U32 R135, R135, 0x1 ;  /* 0x000000018787781a */ /* 0x000fc80000000000 */
[----:B------:R-:W-:Y:S01]  /*78b0*/  LOP3.LUT R135, R135, 0x14, RZ, 0xfc, !PT ;  /* 0x0000001487877812 */ /* 0x000fe200078efcff */
[----:B------:R-:W2:Y:S03]  /*78c0*/  @!P4 LDG.E.U16 R132, desc[UR24][R98.64] ;  /* 0x000000186284c981 */ /* 0x000ea6000c1e1500 */
        /* <DEDUP_REMOVED lines=110> */
[----:B------:R-:W3:Y:S03]  /*7fb0*/  @!P5 LDG.E.U16 R7, desc[UR24][R172.64] ;  /* 0x00000018ac07d981 */ /* 0x000ee6000c1e1500 */
        /* <DEDUP_REMOVED lines=29> */
[----:B------:R-:W3:Y:S03]  /*8190*/  @!P5 LDG.E.U16 R11, desc[UR24][R182.64] ;  /* 0x00000018b60bd981 */ /* 0x000ee6000c1e1500 */
[----:B------:R-:W-:Y:S01]  /*81a0*/  ISETP.GE.AND P5, PT, R135, UR13, PT ;  /* 0x0000000d87007c0c */ /* 0x000fe2000bfa6270 */
[----:B------:R-:W3:Y:S01]  /*81b0*/  @!P3 LDG.E.U16 R12, desc[UR24][R184.64] ;  /* 0x00000018b80cb981 */ /* 0x000ee2000c1e1500 */
[----:B------:R-:W-:-:S04]  /*81c0*/  LEA.HI R135, R251, 0x5e, RZ, 0x1a ;  /* 0x0000005efb877811 */ /* 0x000fc800078fd0ff */
[----:B------:R-:W-:Y:S02]  /*81d0*/  ISETP.GE.AND P3, PT, R135, UR13, PT ;  /* 0x0000000d87007c0c */ /* 0x000fe4000bf66270 */
[--C-:B------:R-:W-:Y:S02]  /*81e0*/  SHF.R.U32.HI R135, RZ, 0x6, R251.reuse ;  /* 0x00000006ff877819 */ /* 0x100fe400000116fb */
        /* <DEDUP_REMOVED lines=23> */
[----:B------:R-:W-:Y:S02]  /*8360*/  SGXT.U32 R135, R135, 0x1 ;  /* 0x000000018787781a */ /* 0x000fe40000000000 */
[----:B------:R-:W-:-:S02]  /*8370*/  SGXT.U32 R251, R251, 0x1 ;  /* 0x00000001fbfb781a */ /* 0x000fc40000000000 */
[----:B------:R-:W-:Y:S01]  /*8380*/  PRMT R19, RZ, 0x7610, R19 ;  /* 0x00007610ff137816 */ /* 0x000fe20000000013 */
[----:B------:R-:W-:Y:S01]  /*8390*/  IMAD.WIDE R190, R4, 0x2, R190 ;  /* 0x0000000204be7825 */ /* 0x000fe200078e02be */
[----:B------:R-:W-:Y:S02]  /*83a0*/  PRMT R14, RZ, 0x7610, R14 ;  /* 0x00007610ff0e7816 */ /* 0x000fe4000000000e */
[----:B------:R-:W-:Y:S02]  /*83b0*/  LOP3.LUT R251, R251, 0x72, RZ, 0xfc, !PT ;  /* 0x00000072fbfb7812 */ /* 0x000fe400078efcff */
[----:B------:R-:W-:Y:S01]  /*83c0*/  LOP3.LUT R135, R135, 0x64, RZ, 0xfc, !PT ;  /* 0x0000006487877812 */ /* 0x000fe200078efcff */
[----:B------:R-:W3:Y:S01]  /*83d0*/  @!P5 LDG.E.U16 R19, desc[UR24][R200.64] ;  /* 0x00000018c813d981 */ /* 0x000ee2000c1e1500 */
[----:B------:R-:W-:-:S03]  /*83e0*/  ISETP.GE.AND P5, PT, R251, UR13, PT ;  /* 0x0000000dfb007c0c */ /* 0x000fc6000bfa6270 */
[----:B------:R-:W3:Y:S01]  /*83f0*/  @!P4 LDG.E.U16 R14, desc[UR24][R190.64] ;  /* 0x00000018be0ec981 */ /* 0x000ee2000c1e1500 */
[----:B------:R-:W-:Y:S02]  /*8400*/  ISETP.GE.AND P4, PT, R135, UR13, PT ;  /* 0x0000000d87007c0c */ /* 0x000fe4000bf86270 */
[----:B------:R-:W-:Y:S01]  /*8410*/  SHF.R.U32.HI R135, RZ, 0x6, R252 ;  /* 0x00000006ff877819 */ /* 0x000fe200000116fc */
[----:B------:R-:W0:Y:S01]  /*8420*/  S2R R251, SR_TID.X ;  /* 0x0000000000fb7919 */ /* 0x000e220000002100 */
[----:B------:R-:W-:Y:S02]  /*8430*/  PRMT R16, RZ, 0x7610, R16 ;  /* 0x00007610ff107816 */ /* 0x000fe40000000010 */
[----:B------:R-:W-:Y:S01]  /*8440*/  SGXT.U32 R135, R135, 0x1 ;  /* 0x000000018787781a */ /* 0x000fe20000000000 */
[C---:B------:R-:W-:Y:S01]  /*8450*/  IMAD.WIDE R112, R4.reuse, 0x2, R112 ;  /* 0x0000000204707825 */ /* 0x040fe200078e0270 */
[----:B------:R-:W-:Y:S02]  /*8460*/  PRMT R18, RZ, 0x7610, R18 ;  /* 0x00007610ff127816 */ /* 0x000fe40000000012 */
[----:B------:R-:W-:Y:S01]  /*8470*/  LOP3.LUT R135, R135, 0x6a, RZ, 0xfc, !PT ;  /* 0x0000006a87877812 */ /* 0x000fe200078efcff */
[----:B------:R-:W-:Y:S01]  /*8480*/  IMAD.WIDE R198, R4, 0x2, R198 ;  /* 0x0000000204c67825 */ /* 0x000fe200078e02c6 */
[----:B------:R-:W3:Y:S02]  /*8490*/  @!P3 LDG.E.U16 R16, desc[UR24][R112.64] ;  /* 0x000000187010b981 */ /* 0x000ee4000c1e1500 */
[----:B------:R-:W-:-:S02]  /*84a0*/  ISETP.GE.AND P3, PT, R135, UR13, PT ;  /* 0x0000000d87007c0c */ /* 0x000fc4000bf66270 */
[----:B------:R-:W-:Y:S01]  /*84b0*/  LEA.HI R135, R252, 0x6e, RZ, 0x1a ;  /* 0x0000006efc877811 */ /* 0x000fe200078fd0ff */
        /* <DEDUP_REMOVED lines=9> */
[----:B0-----:R-:W-:Y:S01]  /*8550*/  SHF.R.U32.HI R135, RZ, 0x6, R251 ;  /* 0x00000006ff877819 */ /* 0x001fe200000116fb */
[----:B------:R-:W-:Y:S01]  /*8560*/  IMAD.WIDE R206, R4, 0x2, R206 ;  /* 0x0000000204ce7825 */ /* 0x000fe200078e02ce */
[----:B------:R-:W-:Y:S02]  /*8570*/  PRMT R21, RZ, 0x7610, R21 ;  /* 0x00007610ff157816 */ /* 0x000fe40000000015 */
[----:B------:R-:W-:-:S04]  /*8580*/  SGXT.U32 R135, R135, 0x1 ;  /* 0x000000018787781a */ /* 0x000fc80000000000 */
[----:B------:R-:W-:Y:S01]  /*8590*/  LOP3.LUT R135, R135, 0x76, RZ, 0xfc, !PT ;  /* 0x0000007687877812 */ /* 0x000fe200078efcff */
[----:B------:R-:W3:Y:S03]  /*85a0*/  @!P2 LDG.E.U16 R21, desc[UR24][R206.64] ;  /* 0x00000018ce15a981 */ /* 0x000ee6000c1e1500 */
[----:B------:R-:W-:Y:S02]  /*85b0*/  ISETP.GE.AND P2, PT, R135, UR13, PT ;  /* 0x0000000d87007c0c */ /* 0x000fe4000bf46270 */
[----:B------:R-:W0:Y:S01]  /*85c0*/  S2R R135, SR_TID.X ;  /* 0x0000000000877919 */ /* 0x000e220000002100 */
[----:B------:R-:W-:Y:S01]  /*85d0*/  SHF.R.U32.HI R251, RZ, 0x6, R251 ;  /* 0x00000006fffb7819 */ /* 0x000fe200000116fb */
[----:B------:R-:W-:Y:S01]  /*85e0*/  IMAD.WIDE R114, R4, 0x2, R114 ;  /* 0x0000000204727825 */ /* 0x000fe200078e0272 */
[----:B------:R-:W-:Y:S02]  /*85f0*/  PRMT R22, RZ, 0x7610, R22 ;  /* 0x00007610ff167816 */ /* 0x000fe40000000016 */
[----:B------:R-:W-:-:S02]  /*8600*/  SGXT.U32 R251, R251, 0x1 ;  /* 0x00000001fbfb781a */ /* 0x000fc40000000000 */
[----:B------:R-:W-:Y:S02]  /*8610*/  PRMT R222, RZ, 0x7610, R222 ;  /* 0x00007610ffde7816 */ /* 0x000fe400000000de */
[----:B------:R-:W-:Y:S01]  /*8620*/  LOP3.LUT R251, R251, 0x7a, RZ, 0xfc, !PT ;  /* 0x0000007afbfb7812 */ /* 0x000fe200078efcff */
[----:B------:R-:W3:Y:S03]  /*8630*/  @!P4 LDG.E.U16 R22, desc[UR24][R114.64] ;  /* 0x000000187216c981 */ /* 0x000ee6000c1e1500 */
[----:B------:R-:W-:Y:S01]  /*8640*/  ISETP.GE.AND P4, PT, R251, UR13, PT ;  /* 0x0000000dfb007c0c */ /* 0x000fe2000bf86270 */
[----:B------:R-:W3:Y:S01]  /*8650*/  @!P6 LDG.E.U16 R222, desc[UR24][R168.64] ;  /* 0x00000018a8dee981 */ /* 0x000ee2000c1e1500 */
[----:B------:R-:W-:Y:S01]  /*8660*/  PRMT R23, RZ, 0x7610, R23 ;  /* 0x00007610ff177816 */ /* 0x000fe20000000017 */
[C---:B------:R-:W-:Y:S01]  /*8670*/  IMAD.WIDE R210, R4.reuse, 0x2, R210 ;  /* 0x0000000204d27825 */ /* 0x040fe200078e02d2 */
[----:B------:R-:W-:Y:S01]  /*8680*/  PRMT R26, RZ, 0x7610, R26 ;  /* 0x00007610ff1a7816 */ /* 0x000fe2000000001a */
[----:B------:R-:W3:Y:S02]  /*8690*/  LDL.LU R251, [R1+0x54] ;  /* 0x0000540001fb7983 */ /* 0x000ee40000300800 */
[----:B------:R-:W-:-:S02]  /*86a0*/  IMAD.WIDE R218, R4, 0x2, R218 ;  /* 0x0000000204da7825 */ /* 0x000fc400078e02da */
[----:B------:R-:W3:Y:S04]  /*86b0*/  @!P5 LDG.E.U16 R23, desc[UR24][R210.64] ;  /* 0x00000018d217d981 */ /* 0x000ee8000c1e1500 */
[----:B------:R-:W3:Y:S01]  /*86c0*/  @!P4 LDG.E.U16 R26, desc[UR24][R218.64] ;  /* 0x00000018da1ac981 */ /* 0x000ee2000c1e1500 */
[----:B0-----:R-:W-:-:S04]  /*86d0*/  SHF.R.U32.HI R252, RZ, 0x6, R135 ;  /* 0x00000006fffc7819 */ /* 0x001fc80000011687 */
[----:B------:R-:W-:-:S04]  /*86e0*/  SGXT.U32 R252, R252, 0x1 ;  /* 0x00000001fcfc781a */ /* 0x000fc80000000000 */
[----:B------:R-:W-:-:S04]  /*86f0*/  LOP3.LUT R252, R252, 0x7c, RZ, 0xfc, !PT ;  /* 0x0000007cfcfc7812 */ /* 0x000fc800078efcff */
[----:B------:R-:W-:Y:S01]  /*8700*/  ISETP.GE.AND P5, PT, R252, UR13, PT ;  /* 0x0000000dfc007c0c */ /* 0x000fe2000bfa6270 */
[C---:B------:R-:W-:Y:S01]  /*8710*/  IMAD.WIDE R212, R4.reuse, 0x2, R212 ;  /* 0x0000000204d47825 */ /* 0x040fe200078e02d4 */
[----:B------:R-:W-:Y:S02]  /*8720*/  PRMT R24, RZ, 0x7610, R24 ;  /* 0x00007610ff187816 */ /* 0x000fe40000000018 */
[----:B------:R-:W-:Y:S01]  /*8730*/  PRMT R27, RZ, 0x7610, R27 ;  /* 0x00007610ff1b7816 */ /* 0x000fe2000000001b */
[C---:B------:R-:W-:Y:S01]  /*8740*/  IMAD.WIDE R220, R4.reuse, 0x2, R220 ;  /* 0x0000000204dc7825 */ /* 0x040fe200078e02dc */
[----:B------:R-:W0:Y:S02]  /*8750*/  S2R R252, SR_TID.X ;  /* 0x0000000000fc7919 */ /* 0x000e240000002100 */
[----:B------:R-:W3:Y:S05]  /*8760*/  @!P3 LDG.E.U16 R24, desc[UR24][R212.64] ;  /* 0x00000018d418b981 */ /* 0x000eea000c1e1500 */
[----:B------:R-:W3:Y:S01]  /*8770*/  @!P5 LDG.E.U16 R27, desc[UR24][R220.64] ;  /* 0x00000018dc1bd981 */ /* 0x000ee2000c1e1500 */
[----:B------:R-:W-:Y:S01]  /*8780*/  PRMT R25, RZ, 0x7610, R25 ;  /* 0x00007610ff197816 */ /* 0x000fe20000000019 */
[----:B------:R-:W-:-:S05]  /*8790*/  IMAD.WIDE R214, R4, 0x2, R214 ;  /* 0x0000000204d67825 */ /* 0x000fca00078e02d6 */
[----:B------:R-:W3:Y:S01]  /*87a0*/  @!P2 LDG.E.U16 R25, desc[UR24][R214.64] ;  /* 0x00000018d619a981 */ /* 0x000ee2000c1e1500 */
[----:B0-----:R-:W-:-:S04]  /*87b0*/  LOP3.LUT R252, R252, 0x7f, RZ, 0xc0, !PT ;  /* 0x0000007ffcfc7812 */ /* 0x001fc800078ec0ff */
[----:B------:R-:W-:Y:S02]  /*87c0*/  ISETP.GE.AND P2, PT, R252, UR13, PT ;  /* 0x0000000dfc007c0c */ /* 0x000fe4000bf46270 */
[----:B------:R-:W3:Y:S01]  /*87d0*/  LDL.LU R252, [R1+0x50] ;  /* 0x0000500001fc7983 */ /* 0x000ee20000300800 */
[----:B------:R-:W-:-:S04]  /*87e0*/  LEA.HI R135, R135, 0x7e, RZ, 0x1a ;  /* 0x0000007e87877811 */ /* 0x000fc800078fd0ff */
[----:B------:R-:W-:Y:S01]  /*87f0*/  ISETP.GE.AND P3, PT, R135, UR13, PT ;  /* 0x0000000d87007c0c */ /* 0x000fe2000bf66270 */
[----:B------:R-:W-:Y:S01]  /*8800*/  IMAD.WIDE R116, R4, 0x2, R116 ;  /* 0x0000000204747825 */ /* 0x000fe200078e0274 */
[----:B------:R-:W-:-:S11]  /*8810*/  PRMT R28, RZ, 0x7610, R28 ;  /* 0x00007610ff1c7816 */ /* 0x000fd6000000001c */
[----:B------:R-:W3:Y:S01]  /*8820*/  @!P3 LDG.E.U16 R28, desc[UR24][R116.64] ;  /* 0x00000018741cb981 */ /* 0x000ee2000c1e1500 */
[----:B------:R-:W-:Y:S01]  /*8830*/  BAR.SYNC.DEFER_BLOCKING 0x0 ;  /* 0x0000000000007b1d */ /* 0x000fe20000010000 */
[----:B------:R-:W-:-:S05]  /*8840*/  LOP3.LUT R135, R0, 0x20, RZ, 0x3c, !PT ;  /* 0x0000002000877812 */ /* 0x000fca00078e3cff */
[----:B--2---:R-:W-:Y:S04]  /*8850*/  STS.U16 [R0+UR11+0x4000], R244 ;  /* 0x004000f400007988 */ /* 0x004fe8000800040b */
[----:B----4-:R-:W-:Y:S04]  /*8860*/  STS.U16 [R0+UR11+0x4400], R241 ;  /* 0x004400f100007988 */ /* 0x010fe8000800040b */
[----:B------:R-:W-:Y:S04]  /*8870*/  STS.U16 [R0+UR11+0x4800], R237 ;  /* 0x004800ed00007988 */ /* 0x000fe8000800040b */
[----:B------:R-:W-:Y:S04]  /*8880*/  STS.U16 [R0+UR11+0x4c00], R245 ;  /* 0x004c00f500007988 */ /* 0x000fe8000800040b */
[----:B------:R-:W-:Y:S04]  /*8890*/  STS.U16 [R0+UR11+0x5000], R234 ;  /* 0x005000ea00007988 */ /* 0x000fe8000800040b */
[----:B------:R-:W-:Y:S04]  /*88a0*/  STS.U16 [R0+UR11+0x5400], R236 ;  /* 0x005400ec00007988 */ /* 0x000fe8000800040b */
[----:B------:R-:W-:Y:S04]  /*88b0*/  STS.U16 [R0+UR11+0x5800], R233 ;  /* 0x005800e900007988 */ /* 0x000fe8000800040b */
[----:B------:R-:W-:Y:S04]  /*88c0*/  STS.U16 [R0+UR11+0x5c00], R240 ;  /* 0x005c00f000007988 */ /* 0x000fe8000800040b */
[----:B------:R-:W-:Y:S04]  /*88d0*/  STS.U16 [R0+UR11+0x6000], R232 ;  /* 0x006000e800007988 */ /* 0x000fe8000800040b */
[----:B------:R0:W-:Y:S04]  /*88e0*/  STS.U16 [R0+UR11+0x6400], R29 ;  /* 0x0064001d00007988 */ /* 0x0001e8000800040b */
[----:B------:R-:W-:Y:S04]  /*88f0*/  STS.U16 [R0+UR11+0x6800], R231 ;  /* 0x006800e700007988 */ /* 0x000fe8000800040b */
[----:B------:R-:W-:Y:S04]  /*8900*/  STS.U16 [R0+UR11+0x6c00], R235 ;  /* 0x006c00eb00007988 */ /* 0x000fe8000800040b */
[----:B------:R-:W-:Y:S04]  /*8910*/  STS.U16 [R0+UR11+0x7000], R230 ;  /* 0x007000e600007988 */ /* 0x000fe8000800040b */
[----:B------:R-:W-:Y:S04]  /*8920*/  STS.U16 [R0+UR11+0x7400], R239 ;  /* 0x007400ef00007988 */ /* 0x000fe8000800040b */
[----:B------:R-:W-:Y:S04]  /*8930*/  STS.U16 [R0+UR11+0x7800], R229 ;  /* 0x007800e500007988 */ /* 0x000fe8000800040b */
[----:B------:R1:W-:Y:S04]  /*8940*/  STS.U16 [R0+UR11+0x7c00], R223 ;  /* 0x007c00df00007988 */ /* 0x0003e8000800040b */
[----:B---3--:R-:W-:Y:S04]  /*8950*/  STS.U16 [R135+UR11+0x4100], R228 ;  /* 0x004100e487007988 */ /* 0x008fe8000800040b */
[----:B------:R-:W-:Y:S04]  /*8960*/  STS.U16 [R135+UR11+0x4500], R227 ;  /* 0x004500e387007988 */ /* 0x000fe8000800040b */
[----:B------:R-:W-:Y:S04]  /*8970*/  STS.U16 [R135+UR11+0x4900], R226 ;  /* 0x004900e287007988 */ /* 0x000fe8000800040b */
[----:B------:R-:W-:Y:S04]  /*8980*/  STS.U16 [R135+UR11+0x4d00], R238 ;  /* 0x004d00ee87007988 */ /* 0x000fe8000800040b */
[----:B------:R2:W-:Y:S04]  /*8990*/  STS.U16 [R135+UR11+0x5100], R225 ;  /* 0x005100e187007988 */ /* 0x0005e8000800040b */
[----:B------:R-:W-:Y:S04]  /*89a0*/  STS.U16 [R135+UR11+0x5500], R243 ;  /* 0x005500f387007988 */ /* 0x000fe8000800040b */
[----:B------:R3:W-:Y:S04]  /*89b0*/  STS.U16 [R135+UR11+0x5900], R224 ;  /* 0x005900e087007988 */ /* 0x0007e8000800040b */
[----:B------:R4:W-:Y:S01]  /*89c0*/  STS.U16 [R135+UR11+0x5d00], R242 ;  /* 0x005d00f287007988 */ /* 0x0009e2000800040b */
[----:B0-----:R-:W-:Y:S01]  /*89d0*/  PRMT R29, RZ, 0x7610, R29 ;  /* 0x00007610ff1d7816 */ /* 0x001fe2000000001d */
[----:B------:R-:W-:Y:S01]  /*89e0*/  IMAD.WIDE R78, R3, 0x2, R78 ;  /* 0x00000002034e7825 */ /* 0x000fe200078e024e */
[----:B-1----:R-:W-:-:S02]  /*89f0*/  PRMT R223, RZ, 0x7610, R223 ;  /* 0x00007610ffdf7816 */ /* 0x002fc400000000df */
[----:B--2---:R-:W-:Y:S01]  /*8a00*/  PRMT R225, RZ, 0x7610, R225 ;  /* 0x00007610ffe17816 */ /* 0x004fe200000000e1 */
[C---:B------:R-:W-:Y:S01]  /*8a10*/  IMAD.WIDE R62, R3.reuse, 0x2, R62 ;  /* 0x00000002033e7825 */ /* 0x040fe200078e023e */
[----:B---3--:R-:W-:Y:S02]  /*8a20*/  PRMT R224, RZ, 0x7610, R224 ;  /* 0x00007610ffe07816 */ /* 0x008fe400000000e0 */
[----:B------:R-:W-:Y:S01]  /*8a30*/  PRMT R226, RZ, 0x7610, R226 ;  /* 0x00007610ffe27816 */ /* 0x000fe200000000e2 */
[C---:B------:R-:W-:Y:S01]  /*8a40*/  IMAD.WIDE R46, R3.reuse, 0x2, R46 ;  /* 0x00000002032e7825 */ /* 0x040fe200078e022e */
[----:B------:R-:W-:Y:S01]  /*8a50*/  PRMT R227, RZ, 0x7610, R227 ;  /* 0x00007610ffe37816 */ /* 0x000fe200000000e3 */
[----:B------:R-:W2:Y:S02]  /*8a60*/  @!P2 LDG.E.U16 R223, desc[UR24][R62.64] ;  /* 0x000000183edfa981 */ /* 0x000ea4000c1e1500 */
[C---:B------:R-:W-:Y:S01]  /*8a70*/  IMAD.WIDE R30, R3.reuse, 0x2, R30 ;  /* 0x00000002031e7825 */ /* 0x040fe200078e021e */
[----:B------:R-:W-:Y:S01]  /*8a80*/  PRMT R228, RZ, 0x7610, R228 ;  /* 0x00007610ffe47816 */ /* 0x000fe200000000e4 */
[----:B------:R-:W3:Y:S02]  /*8a90*/  @!P2 LDG.E.U16 R224, desc[UR24][R78.64] ;  /* 0x000000184ee0a981 */ /* 0x000ee4000c1e1500 */
[C---:B------:R-:W-:Y:S01]  /*8aa0*/  IMAD.WIDE R32, R3.reuse, 0x2, R32 ;  /* 0x0000000203207825 */ /* 0x040fe200078e0220 */
[----:B------:R-:W-:Y:S01]  /*8ab0*/  PRMT R229, RZ, 0x7610, R229 ;  /* 0x00007610ffe57816 */ /* 0x000fe200000000e5 */
[----:B------:R-:W2:Y:S02]  /*8ac0*/  @!P2 LDG.E.U16 R29, desc[UR24][R30.64] ;  /* 0x000000181e1da981 */ /* 0x000ea4000c1e1500 */
        /* <DEDUP_REMOVED lines=37> */
[----:B----4-:R-:W-:Y:S01]  /*8d20*/  PRMT R242, RZ, 0x7610, R242 ;  /* 0x00007610fff27816 */ /* 0x010fe200000000f2 */
[----:B------:R-:W4:Y:S02]  /*8d30*/  @!P2 LDG.E.U16 R237, desc[UR24][R38.64] ;  /* 0x0000001826eda981 */ /* 0x000f24000c1e1500 */
        /* <DEDUP_REMOVED lines=8> */
[----:B------:R-:W2:Y:S04]  /*8dc0*/  @!P2 LDG.E.U16 R240, desc[UR24][R86.64] ;  /* 0x0000001856f0a981 */ /* 0x000ea8000c1e1500 */
[----:B------:R0:W-:Y:S04]  /*8dd0*/  STS.U16 [R135+UR11+0x6100], R222 ;  /* 0x006100de87007988 */ /* 0x0001e8000800040b */
[----:B------:R1:W-:Y:S01]  /*8de0*/  STS.U16 [R135+UR11+0x6500], R8 ;  /* 0x0065000887007988 */ /* 0x0003e2000800040b */
[----:B------:R-:W-:Y:S01]  /*8df0*/  IMAD.WIDE R56, R3, 0x2, R56 ;  /* 0x0000000203387825 */ /* 0x000fe200078e0238 */
[----:B------:R-:W-:-:S02]  /*8e00*/  PRMT R246, RZ, 0x7610, R246 ;  /* 0x00007610fff67816 */ /* 0x000fc400000000f6 */
[----:B------:R-:W2:Y:S01]  /*8e10*/  @!P2 LDG.E.U16 R241, desc[UR24][R40.64] ;  /* 0x0000001828f1a981 */ /* 0x000ea2000c1e1500 */
[----:B0-----:R-:W-:Y:S01]  /*8e20*/  PRMT R222, RZ, 0x7610, R222 ;  /* 0x00007610ffde7816 */ /* 0x001fe200000000de */
[----:B------:R-:W-:Y:S02]  /*8e30*/  IMAD.WIDE R72, R3, 0x2, R72 ;  /* 0x0000000203487825 */ /* 0x000fe400078e0248 */
[----:B------:R-:W2:Y:S01]  /*8e40*/  @!P2 LDG.E.U16 R242, desc[UR24][R56.64] ;  /* 0x0000001838f2a981 */ /* 0x000ea2000c1e1500 */
[----:B-1----:R-:W-:-:S03]  /*8e50*/  LOP3.LUT R8, R0, 0x20, RZ, 0x3c, !PT ;  /* 0x0000002000087812 */ /* 0x002fc600078e3cff */
[----:B------:R0:W5:Y:S04]  /*8e60*/  LDL.LU R135, [R1+0x4c] ;  /* 0x00004c0001877983 */ /* 0x0001680000300800 */
[----:B------:R1:W-:Y:S04]  /*8e70*/  STS.U16 [R8+UR11+0x6900], R11 ;  /* 0x0069000b08007988 */ /* 0x0003e8000800040b */
[----:B------:R-:W-:Y:S04]  /*8e80*/  STS.U16 [R8+UR11+0x6d00], R14 ;  /* 0x006d000e08007988 */ /* 0x000fe8000800040b */
[----:B------:R-:W-:Y:S01]  /*8e90*/  STS.U16 [R8+UR11+0x7100], R17 ;  /* 0x0071001108007988 */ /* 0x000fe2000800040b */
[----:B-1----:R-:W-:-:S03]  /*8ea0*/  LOP3.LUT R11, R0, 0x40, RZ, 0x3c, !PT ;  /* 0x00000040000b7812 */ /* 0x002fc600078e3cff */
[----:B------:R-:W-:Y:S04]  /*8eb0*/  STS.U16 [R8+UR11+0x7500], R20 ;  /* 0x0075001408007988 */ /* 0x000fe8000800040b */
[----:B------:R-:W-:Y:S04]  /*8ec0*/  STS.U16 [R8+UR11+0x7900], R23 ;  /* 0x0079001708007988 */ /* 0x000fe8000800040b */
[----:B------:R1:W-:Y:S04]  /*8ed0*/  STS.U16 [R8+UR11+0x7d00], R26 ;  /* 0x007d001a08007988 */ /* 0x0003e8000800040b */
[----:B------:R0:W-:Y:S04]  /*8ee0*/  STS.U16 [R11+UR11+0x4200], R132 ;  /* 0x004200840b007988 */ /* 0x0001e8000800040b */
[----:B------:R0:W-:Y:S04]  /*8ef0*/  STS.U16 [R11+UR11+0x4600], R133 ;  /* 0x004600850b007988 */ /* 0x0001e8000800040b */
[----:B------:R0:W-:Y:S04]  /*8f00*/  STS.U16 [R11+UR11+0x4a00], R126 ;  /* 0x004a007e0b007988 */ /* 0x0001e8000800040b */
[----:B------:R0:W-:Y:S04]  /*8f10*/  STS.U16 [R11+UR11+0x4e00], R127 ;  /* 0x004e007f0b007988 */ /* 0x0001e8000800040b */
[----:B------:R0:W-:Y:S04]  /*8f20*/  STS.U16 [R11+UR11+0x5200], R124 ;  /* 0x0052007c0b007988 */ /* 0x0001e8000800040b */
[----:B------:R0:W-:Y:S04]  /*8f30*/  STS.U16 [R11+UR11+0x5600], R125 ;  /* 0x0056007d0b007988 */ /* 0x0001e8000800040b */
[----:B------:R0:W-:Y:S04]  /*8f40*/  STS.U16 [R11+UR11+0x5a00], R120 ;  /* 0x005a00780b007988 */ /* 0x0001e8000800040b */
[----:B------:R0:W-:Y:S01]  /*8f50*/  STS.U16 [R11+UR11+0x5e00], R121 ;  /* 0x005e00790b007988 */ /* 0x0001e2000800040b */
[----:B-1----:R-:W-:-:S03]  /*8f60*/  LOP3.LUT R8, R0, 0x60, RZ, 0x3c, !PT ;  /* 0x0000006000087812 */ /* 0x002fc600078e3cff */
[----:B------:R-:W-:Y:S04]  /*8f70*/  STS.U16 [R11+UR11+0x6200], R6 ;  /* 0x006200060b007988 */ /* 0x000fe8000800040b */
[----:B0-----:R0:W5:Y:S04]  /*8f80*/  LDL.LU R132, [R1+0x48] ;  /* 0x0000480001847983 */ /* 0x0011680000300800 */
[----:B------:R-:W-:Y:S04]  /*8f90*/  STS.U16 [R11+UR11+0x6600], R9 ;  /* 0x006600090b007988 */ /* 0x000fe8000800040b */
[----:B------:R0:W5:Y:S04]  /*8fa0*/  LDL.LU R133, [R1+0x44] ;  /* 0x0000440001857983 */ /* 0x0001680000300800 */
        /* <DEDUP_REMOVED lines=12> */
[----:B------:R1:W-:Y:S04]  /*9070*/  STS.U16 [R8+UR11+0x4300], R118 ;  /* 0x0043007608007988 */ /* 0x0003e8000800040b */
[----:B------:R0:W-:Y:S04]  /*9080*/  STS.U16 [R8+UR11+0x4700], R119 ;  /* 0x0047007708007988 */ /* 0x0001e8000800040b */
[----:B------:R0:W-:Y:S04]  /*9090*/  STS.U16 [R8+UR11+0x4b00], R96 ;  /* 0x004b006008007988 */ /* 0x0001e8000800040b */
[----:B-1----:R1:W5:Y:S04]  /*90a0*/  LDL.LU R118, [R1+0x28] ;  /* 0x0000280001767983 */ /* 0x0023680000300800 */
[----:B0-----:R1:W5:Y:S04]  /*90b0*/  LDL.LU R119, [R1+0x24] ;  /* 0x0000240001777983 */ /* 0x0013680000300800 */
[----:B------:R1:W5:Y:S04]  /*90c0*/  LDL.LU R96, [R1+0x20] ;  /* 0x0000200001607983 */ /* 0x0003680000300800 */
[----:B------:R0:W-:Y:S04]  /*90d0*/  STS.U16 [R8+UR11+0x4f00], R97 ;  /* 0x004f006108007988 */ /* 0x0001e8000800040b */
[----:B------:R1:W-:Y:S04]  /*90e0*/  STS.U16 [R8+UR11+0x5300], R94 ;  /* 0x0053005e08007988 */ /* 0x0003e8000800040b */
[----:B------:R1:W-:Y:S04]  /*90f0*/  STS.U16 [R8+UR11+0x5700], R95 ;  /* 0x0057005f08007988 */ /* 0x0003e8000800040b */
[----:B0-----:R0:W5:Y:S04]  /*9100*/  LDL.LU R97, [R1+0x1c] ;  /* 0x00001c0001617983 */ /* 0x0011680000300800 */
[----:B-1----:R0:W5:Y:S04]  /*9110*/  LDL.LU R94, [R1+0x18] ;  /* 0x00001800015e7983 */ /* 0x0021680000300800 */
[----:B------:R0:W5:Y:S04]  /*9120*/  LDL.LU R95, [R1+0x14] ;  /* 0x00001400015f7983 */ /* 0x0001680000300800 */
[----:B------:R1:W-:Y:S04]  /*9130*/  STS.U16 [R8+UR11+0x5b00], R2 ;  /* 0x005b000208007988 */ /* 0x0003e8000800040b */
[----:B------:R-:W2:Y:S01]  /*9140*/  @!P2 LDG.E.U16 R222, desc[UR24][R46.64] ;  /* 0x000000182edea981 */ /* 0x000ea2000c1e1500 */
[----:B------:R-:W-:Y:S01]  /*9150*/  IMAD.WIDE R88, R3, 0x2, R88 ;  /* 0x0000000203587825 */ /* 0x000fe200078e0258 */
[----:B------:R-:W-:-:S02]  /*9160*/  PRMT R247, RZ, 0x7610, R247 ;  /* 0x00007610fff77816 */ /* 0x000fc400000000f7 */
[----:B------:R-:W2:Y:S04]  /*9170*/  @!P2 LDG.E.U16 R243, desc[UR24][R72.64] ;  /* 0x0000001848f3a981 */ /* 0x000ea8000c1e1500 */
[----:B-1----:R-:W2:Y:S01]  /*9180*/  LDL.LU R2, [R1+0x10] ;  /* 0x0000100001027983 */ /* 0x002ea20000300800 */
[C---:B------:R-:W-:Y:S01]  /*9190*/  IMAD.WIDE R42, R3.reuse, 0x2, R42 ;  /* 0x00000002032a7825 */ /* 0x040fe200078e022a */
[----:B------:R-:W-:Y:S02]  /*91a0*/  PRMT R248, RZ, 0x7610, R248 ;  /* 0x00007610fff87816 */ /* 0x000fe400000000f8 */
[----:B------:R-:W3:Y:S01]  /*91b0*/  @!P2 LDG.E.U16 R244, desc[UR24][R88.64] ;  /* 0x0000001858f4a981 */ /* 0x000ee2000c1e1500 */
[----:B------:R-:W-:Y:S01]  /*91c0*/  IMAD.WIDE R58, R3, 0x2, R58 ;  /* 0x00000002033a7825 */ /* 0x000fe200078e023a */
[----:B------:R-:W-:-:S03]  /*91d0*/  PRMT R249, RZ, 0x7610, R249 ;  /* 0x00007610fff97816 */ /* 0x000fc600000000f9 */
[C---:B------:R-:W-:Y:S01]  /*91e0*/  IMAD.WIDE R74, R3.reuse, 0x2, R74 ;  /* 0x00000002034a7825 */ /* 0x040fe200078e024a */
[----:B------:R-:W-:Y:S01]  /*91f0*/  PRMT R250, RZ, 0x7610, R250 ;  /* 0x00007610fffa7816 */ /* 0x000fe200000000fa */
[----:B------:R-:W3:Y:S02]  /*9200*/  @!P2 LDG.E.U16 R245, desc[UR24][R42.64] ;  /* 0x000000182af5a981 */ /* 0x000ee4000c1e1500 */
[C---:B------:R-:W-:Y:S01]  /*9210*/  IMAD.WIDE R90, R3.reuse, 0x2, R90 ;  /* 0x00000002035a7825 */ /* 0x040fe200078e025a */
[----:B------:R-:W-:Y:S01]  /*9220*/  PRMT R251, RZ, 0x7610, R251 ;  /* 0x00007610fffb7816 */ /* 0x000fe200000000fb */
[----:B------:R-:W4:Y:S02]  /*9230*/  @!P2 LDG.E.U16 R246, desc[UR24][R58.64] ;  /* 0x000000183af6a981 */ /* 0x000f24000c1e1500 */
[C---:B------:R-:W-:Y:S01]  /*9240*/  IMAD.WIDE R44, R3.reuse, 0x2, R44 ;  /* 0x00000002032c7825 */ /* 0x040fe200078e022c */
[----:B------:R-:W-:Y:S01]  /*9250*/  PRMT R252, RZ, 0x7610, R252 ;  /* 0x00007610fffc7816 */ /* 0x000fe200000000fc */
[----:B------:R-:W4:Y:S02]  /*9260*/  @!P2 LDG.E.U16 R247, desc[UR24][R74.64] ;  /* 0x000000184af7a981 */ /* 0x000f24000c1e1500 */
[----:B------:R-:W-:-:S02]  /*9270*/  IMAD.WIDE R60, R3, 0x2, R60 ;  /* 0x00000002033c7825 */ /* 0x000fc400078e023c */
[----:B------:R-:W4:Y:S02]  /*9280*/  @!P2 LDG.E.U16 R248, desc[UR24][R90.64] ;  /* 0x000000185af8a981 */ /* 0x000f24000c1e1500 */
[C---:B------:R-:W-:Y:S02]  /*9290*/  IMAD.WIDE R76, R3.reuse, 0x2, R76 ;  /* 0x00000002034c7825 */ /* 0x040fe400078e024c */
[----:B------:R-:W4:Y:S02]  /*92a0*/  @!P2 LDG.E.U16 R249, desc[UR24][R44.64] ;  /* 0x000000182cf9a981 */ /* 0x000f24000c1e1500 */
[----:B------:R-:W-:Y:S02]  /*92b0*/  IMAD.WIDE R92, R3, 0x2, R92 ;  /* 0x00000002035c7825 */ /* 0x000fe400078e025c */
[----:B------:R-:W4:Y:S04]  /*92c0*/  @!P2 LDG.E.U16 R250, desc[UR24][R60.64] ;  /* 0x000000183cfaa981 */ /* 0x000f28000c1e1500 */
[----:B------:R-:W4:Y:S04]  /*92d0*/  @!P2 LDG.E.U16 R251, desc[UR24][R76.64] ;  /* 0x000000184cfba981 */ /* 0x000f28000c1e1500 */
[----:B------:R-:W4:Y:S04]  /*92e0*/  @!P2 LDG.E.U16 R252, desc[UR24][R92.64] ;  /* 0x000000185cfca981 */ /* 0x000f28000c1e1500 */
[----:B------:R1:W-:Y:S04]  /*92f0*/  STS.U16 [R8+UR11+0x5f00], R5 ;  /* 0x005f000508007988 */ /* 0x0003e8000800040b */
[----:B-1----:R0:W5:Y:S04]  /*9300*/  LDL.LU R5, [R1+0xc] ;  /* 0x00000c0001057983 */ /* 0x0021680000300800 */
[----:B------:R-:W-:Y:S04]  /*9310*/  STS.U16 [R8+UR11+0x6300], R7 ;  /* 0x0063000708007988 */ /* 0x000fe8000800040b */
[----:B------:R-:W-:Y:S04]  /*9320*/  STS.U16 [R8+UR11+0x6700], R10 ;  /* 0x0067000a08007988 */ /* 0x000fe8000800040b */
[----:B------:R-:W-:Y:S04]  /*9330*/  STS.U16 [R8+UR11+0x6b00], R13 ;  /* 0x006b000d08007988 */ /* 0x000fe8000800040b */
[----:B------:R-:W-:Y:S04]  /*9340*/  STS.U16 [R8+UR11+0x6f00], R16 ;  /* 0x006f001008007988 */ /* 0x000fe8000800040b */
[----:B------:R-:W-:Y:S04]  /*9350*/  STS.U16 [R8+UR11+0x7300], R19 ;  /* 0x0073001308007988 */ /* 0x000fe8000800040b */
[----:B------:R-:W-:Y:S04]  /*9360*/  STS.U16 [R8+UR11+0x7700], R22 ;  /* 0x0077001608007988 */ /* 0x000fe8000800040b */
[----:B------:R-:W-:Y:S04]  /*9370*/  STS.U16 [R8+UR11+0x7b00], R25 ;  /* 0x007b001908007988 */ /* 0x000fe8000800040b */
[----:B------:R1:W-:Y:S01]  /*9380*/  STS.U16 [R8+UR11+0x7f00], R28 ;  /* 0x007f001c08007988 */ /* 0x0003e2000800040b */
[----:B------:R-:W-:-:S04]  /*9390*/  ULEA UR12, UR8, UR11, 0x3 ;  /* 0x0000000b080c7291 */ /* 0x000fc8000f8e18ff */
[----:B------:R-:W-:Y:S01]  /*93a0*/  UIADD3 UR12, UPT, UPT, UR12, 0xc000, URZ ;  /* 0x0000c0000c0c7890 */ /* 0x000fe2000fffe0ff */
[C---:B--2---:R-:W-:Y:S01]  /*93b0*/  LOP3.LUT R11, R2.reuse, 0x10, RZ, 0x3c, !PT ;  /* 0x00000010020b7812 */ /* 0x044fe200078e3cff */
[----:B------:R-:W-:Y:S01]  /*93c0*/  STS.U16 [R2+UR11+0xa000], R29 ;  /* 0x00a0001d02007988 */ /* 0x000fe2000800040b */
[----:B-1----:R-:W-:-:S03]  /*93d0*/  LOP3.LUT R8, R2, 0x20, RZ, 0x3c, !PT ;  /* 0x0000002002087812 */ /* 0x002fc600078e3cff */
[----:B------:R-:W-:Y:S04]  /*93e0*/  STS.U16 [R2+UR11+0xa400], R222 ;  /* 0x00a400de02007988 */ /* 0x000fe8000800040b */
[----:B------:R-:W-:Y:S04]  /*93f0*/  STS.U16 [R2+UR11+0xa800], R223 ;  /* 0x00a800df02007988 */ /* 0x000fe8000800040b */
[----:B---3--:R-:W-:Y:S04]  /*9400*/  STS.U16 [R2+UR11+0xac00], R224 ;  /* 0x00ac00e002007988 */ /* 0x008fe8000800040b */
[----:B------:R-:W-:Y:S04]  /*9410*/  STS.U16 [R11+UR11+0xa080], R225 ;  /* 0x00a080e10b007988 */ /* 0x000fe8000800040b */
[----:B------:R-:W-:Y:S04]  /*9420*/  STS.U16 [R11+UR11+0xa480], R226 ;  /* 0x00a480e20b007988 */ /* 0x000fe8000800040b */
[----:B------:R-:W-:Y:S04]  /*9430*/  STS.U16 [R11+UR11+0xa880], R227 ;  /* 0x00a880e30b007988 */ /* 0x000fe8000800040b */
[----:B------:R1:W-:Y:S04]  /*9440*/  STS.U16 [R11+UR11+0xac80], R228 ;  /* 0x00ac80e40b007988 */ /* 0x0003e8000800040b */
[----:B------:R-:W-:Y:S04]  /*9450*/  STS.U16 [R8+UR11+0xa100], R229 ;  /* 0x00a100e508007988 */ /* 0x000fe8000800040b */
[----:B------:R-:W-:Y:S01]  /*9460*/  STS.U16 [R8+UR11+0xa500], R230 ;  /* 0x00a500e608007988 */ /* 0x000fe2000800040b */
[----:B-1----:R-:W-:-:S03]  /*9470*/  LOP3.LUT R11, R2, 0x30, RZ, 0x3c, !PT ;  /* 0x00000030020b7812 */ /* 0x002fc600078e3cff */
[----:B------:R-:W-:Y:S04]  /*9480*/  STS.U16 [R8+UR11+0xa900], R231 ;  /* 0x00a900e708007988 */ /* 0x000fe8000800040b */
[----:B------:R1:W-:Y:S01]  /*9490*/  STS.U16 [R8+UR11+0xad00], R232 ;  /* 0x00ad00e808007988 */ /* 0x0003e2000800040b */
[----:B------:R-:W-:-:S03]  /*94a0*/  LOP3.LUT R6, R2, 0x50, RZ, 0x3c, !PT ;  /* 0x0000005002067812 */ /* 0x000fc600078e3cff */
[----:B------:R-:W-:Y:S04]  /*94b0*/  STS.U16 [R11+UR11+0xa180], R233 ;  /* 0x00a180e90b007988 */ /* 0x000fe8000800040b */
[----:B------:R-:W-:Y:S01]  /*94c0*/  STS.U16 [R11+UR11+0xa580], R234 ;  /* 0x00a580ea0b007988 */ /* 0x000fe2000800040b */
[----:B-1----:R-:W-:-:S03]  /*94d0*/  LOP3.LUT R8, R2, 0x40, RZ, 0x3c, !PT ;  /* 0x0000004002087812 */ /* 0x002fc600078e3cff */
[----:B------:R-:W-:Y:S04]  /*94e0*/  STS.U16 [R11+UR11+0xa980], R235 ;  /* 0x00a980eb0b007988 */ /* 0x000fe8000800040b */
[----:B------:R-:W-:Y:S04]  /*94f0*/  STS.U16 [R11+UR11+0xad80], R236 ;  /* 0x00ad80ec0b007988 */ /* 0x000fe8000800040b */
[----:B----4-:R-:W-:Y:S04]  /*9500*/  STS.U16 [R8+UR11+0xa200], R237 ;  /* 0x00a200ed08007988 */ /* 0x010fe8000800040b */
[----:B------:R-:W-:Y:S04]  /*9510*/  STS.U16 [R8+UR11+0xa600], R238 ;  /* 0x00a600ee08007988 */ /* 0x000fe8000800040b */
[----:B------:R-:W-:Y:S04]  /*9520*/  STS.U16 [R8+UR11+0xaa00], R239 ;  /* 0x00aa00ef08007988 */ /* 0x000fe8000800040b */
[----:B------:R1:W-:Y:S04]  /*9530*/  STS.U16 [R8+UR11+0xae00], R240 ;  /* 0x00ae00f008007988 */ /* 0x0003e8000800040b */
[----:B------:R-:W-:Y:S04]  /*9540*/  STS.U16 [R6+UR11+0xa280], R241 ;  /* 0x00a280f106007988 */ /* 0x000fe8000800040b */
[----:B------:R-:W-:Y:S01]  /*9550*/  STS.U16 [R6+UR11+0xa680], R242 ;  /* 0x00a680f206007988 */ /* 0x000fe2000800040b */
[----:B-1----:R-:W-:-:S03]  /*9560*/  LOP3.LUT R8, R2, 0x60, RZ, 0x3c, !PT ;  /* 0x0000006002087812 */ /* 0x002fc600078e3cff */
[----:B------:R-:W-:Y:S04]  /*9570*/  STS.U16 [R6+UR11+0xaa80], R243 ;  /* 0x00aa80f306007988 */ /* 0x000fe8000800040b */
[----:B------:R1:W-:Y:S04]  /*9580*/  STS.U16 [R6+UR11+0xae80], R244 ;  /* 0x00ae80f406007988 */ /* 0x0003e8000800040b */
[----:B------:R0:W-:Y:S04]  /*9590*/  STS.U16 [R8+UR11+0xa300], R245 ;  /* 0x00a300f508007988 */ /* 0x0001e8000800040b */
[----:B------:R0:W-:Y:S01]  /*95a0*/  STS.U16 [R8+UR11+0xa700], R246 ;  /* 0x00a700f608007988 */ /* 0x0001e2000800040b */
[----:B-1----:R-:W-:-:S03]  /*95b0*/  LOP3.LUT R6, R2, 0x70, RZ, 0x3c, !PT ;  /* 0x0000007002067812 */ /* 0x002fc600078e3cff */
[----:B------:R0:W-:Y:S04]  /*95c0*/  STS.U16 [R8+UR11+0xab00], R247 ;  /* 0x00ab00f708007988 */ /* 0x0001e8000800040b */
[----:B------:R0:W-:Y:S04]  /*95d0*/  STS.U16 [R8+UR11+0xaf00], R248 ;  /* 0x00af00f808007988 */ /* 0x0001e8000800040b */
[----:B------:R0:W-:Y:S04]  /*95e0*/  STS.U16 [R6+UR11+0xa380], R249 ;  /* 0x00a380f906007988 */ /* 0x0001e8000800040b */
[----:B------:R0:W-:Y:S04]  /*95f0*/  STS.U16 [R6+UR11+0xa780], R250 ;  /* 0x00a780fa06007988 */ /* 0x0001e8000800040b */
[----:B------:R0:W-:Y:S04]  /*9600*/  STS.U16 [R6+UR11+0xab80], R251 ;  /* 0x00ab80fb06007988 */ /* 0x0001e8000800040b */
[----:B------:R0:W-:Y:S01]  /*9610*/  STS.U16 [R6+UR11+0xaf80], R252 ;  /* 0x00af80fc06007988 */ /* 0x0001e2000800040b */
[----:B------:R1:W-:Y:S06]  /*9620*/  MEMBAR.ALL.CTA ;  /* 0x0000000000007992 */ /* 0x0003ec0000008000 */
[----:B-1----:R-:W1:Y:S02]  /*9630*/  FENCE.VIEW.ASYNC.S ;  /* 0x00000000000073c6 */ /* 0x002e640000000000 */
[----:B-1----:R-:W-:Y:S06]  /*9640*/  BAR.SYNC.DEFER_BLOCKING 0x0 ;  /* 0x0000000000007b1d */ /* 0x002fec0000010000 */
[----:B------:R-:W-:Y:S05]  /*9650*/  @P0 BRA `(.L_x_9) ;  /* 0x00000000007c0947 */ /* 0x000fea0003800000 */
[----:B------:R-:W-:Y:S01]  /*9660*/  UMOV UR15, 0x40004040 ;  /* 0x40004040000f7882 */ /* 0x000fe20000000000 */
[----:B------:R-:W-:Y:S01]  /*9670*/  UMOV UR17, 0x40004040 ;  /* 0x4000404000117882 */ /* 0x000fe20000000000 */
[----:B------:R-:W-:Y:S01]  /*9680*/  UMOV UR18, 0x0 ;  /* 0x0000000000127882 */ /* 0x000fe20000000000 */
[----:B------:R-:W-:Y:S01]  /*9690*/  UMOV UR19, 0x4088490 ;  /* 0x0408849000137882 */ /* 0x000fe20000000000 */
[----:B------:R-:W-:Y:S01]  /*96a0*/  UMOV UR50, 0x0 ;  /* 0x0000000000327882 */ /* 0x000fe20000000000 */
[----:B------:R-:W-:Y:S01]  /*96b0*/  UMOV UR51, 0x4088490 ;  /* 0x0408849000337882 */ /* 0x000fe20000000000 */
        /* <DEDUP_REMOVED lines=25> */
.L_x_9:
[----:B------:R-:W-:Y:S01]  /*9850*/  UIADD3 UR8, UPT, UPT, UR8, 0x1, URZ ;  /* 0x0000000108087890 */ /* 0x000fe2000fffe0ff */
[----:B-----5:R-:W-:Y:S01]  /*9860*/  VIADD R5, R5, 0xffffffff ;  /* 0xffffffff05057836 */ /* 0x020fe20000000000 */
[----:B------:R-:W-:Y:S02]  /*9870*/  UIADD3 UR13, UPT, UPT, UR13, -0x80, URZ ;  /* 0xffffff800d0d7890 */ /* 0x000fe4000fffe0ff */
[----:B------:R-:W-:Y:S02]  /*9880*/  UISETP.GT.AND UP1, UPT, UR8, 0x1, UPT ;  /* 0x000000010800788c */ /* 0x000fe4000bf24270 */
[----:B------:R-:W-:Y:S02]  /*9890*/  ISETP.NE.U32.AND P2, PT, R5, RZ, PT ;  /* 0x000000ff0500720c */ /* 0x000fe40003f45070 */
[----:B-1----:R-:W-:Y:S02]  /*98a0*/  USEL UR4, URZ, 0x1, !UP1 ;  /* 0x00000001ff047887 */ /* 0x002fe4000c800000 */
[----:B------:R-:W-:-:S02]  /*98b0*/  USEL UR8, UR8, URZ, !UP1 ;  /* 0x000000ff08087287 */ /* 0x000fc4000c800000 */
[----:B------:R-:W-:-:S03]  /*98c0*/  ULOP3.LUT UR6, UR5, UR4, URZ, 0x3c, !UPT ;  /* 0x0000000405067292 */ /* 0x000fc6000f8e3cff */
[----:B------:R-:W-:-:S04]  /*98d0*/  UMOV UR4, UR5 ;  /* 0x0000000500047c82 */ /* 0x000fc80008000000 */
[----:B------:R-:W-:Y:S01]  /*98e0*/  UMOV UR5, UR6 ;  /* 0x0000000600057c82 */ /* 0x000fe20008000000 */
[----:B------:R-:W-:Y:S05]  /*98f0*/  @P2 BRA `(.L_x_10) ;  /* 0xffffffd0007c2947 */ /* 0x000fea000383ffff */
.L_x_7:
[----:B0-----:R-:W2:Y:S02]  /*9900*/  LDL.LU R6, [R1+0x4] ;  /* 0x0000040001067983 */ /* 0x001ea40000300800 */
[----:B--2---:R-:W-:-:S13]  /*9910*/  ISETP.GE.AND P0, PT, R6, 0x80, PT ;  /* 0x000000800600780c */ /* 0x004fda0003f06270 */
[----:B------:R-:W-:Y:S05]  /*9920*/  @!P0 BRA `(.L_x_11) ;  /* 0x0000000000108947 */ /* 0x000fea0003800000 */
[----:B------:R-:W-:-:S06]  /*9930*/  USHF.L.U32 UR4, UR4, 0x1f, URZ ;  /* 0x0000001f04047899 */ /* 0x000fcc00080006ff */
[----:B------:R-:W-:-:S04]  /*9940*/  IMAD.U32 R0, RZ, RZ, UR4 ;  /* 0x00000004ff007e24 */ /* 0x000fc8000f8e00ff */
[----:B------:R-:W0:Y:S02]  /*9950*/  SYNCS.PHASECHK.TRANS64.TRYWAIT P0, [UR12], R0 ;  /* 0x00000000ff0075a7 */ /* 0x000e24000800110c */
[----:B0-----:R-:W-:Y:S05]  /*9960*/  @!P0 BRA `(.L_x_12) ;  /* 0x0000000c00108947 */ /* 0x001fea0003800000 */
.L_x_11:
[----:B------:R-:W2:Y:S01]  /*9970*/  LDL.LU R27, [R1] ;  /* 0x00000000011b7983 */ /* 0x000ea20000300800 */
[----:B------:R-:W0:Y:S03]  /*9980*/  LDCU UR4, c[0x0][0x3b4] ;  /* 0x00007680ff0477ac */ /* 0x000e260008000800 */
[----:B------:R-:W0:Y:S01]  /*9990*/  LDL.LU R26, [R1+0x8] ;  /* 0x00000800011a7983 */ /* 0x000e220000300800 */
[----:B------:R-:W1:Y:S01]  /*99a0*/  LDCU.128 UR12, c[0x0][0x390] ;  /* 0x00007200ff0c77ac */ /* 0x000e620008000c00 */
[----:B------:R-:W-:Y:S06]  /*99b0*/  BAR.SYNC.DEFER_BLOCKING 0x0 ;  /* 0x0000000000007b1d */ /* 0x000fec0000010000 */
[----:B------:R-:W3:Y:S01]  /*99c0*/  S2R R24, SR_TID.X ;  /* 0x0000000000187919 */ /* 0x000ee20000002100 */
[----:B------:R-:W4:Y:S01]  /*99d0*/  S2R R22, SR_TID.X ;  /* 0x0000000000167919 */ /* 0x000f220000002100 */
[----:B------:R-:W5:Y:S01]  /*99e0*/  S2R R28, SR_CgaCtaId ;  /* 0x00000000001c7919 */ /* 0x000f620000008800 */
[----:B------:R-:W1:Y:S02]  /*99f0*/  @!P1 SYNCS.CCTL.IV [UR11+0xc000] ;  /* 0x00c00000ff0099b1 */ /* 0x000e64000800000b */
[----:B-1----:R-:W-:Y:S06]  /*9a00*/  BAR.SYNC.DEFER_BLOCKING 0x0 ;  /* 0x0000000000007b1d */ /* 0x002fec0000010000 */
[----:B------:R-:W-:Y:S01]  /*9a10*/  LDTM.16dp32bit_t0_t15.x16 R4, tmem[UR10] ;  /* 0x0000000a000479ee */ /* 0x000fe20008a00000 */
[----:B------:R-:W1:Y:S01]  /*9a20*/  LDTM.16dp32bit_t16_t31.x16 R4, tmem[UR10+0x10] ;  /* 0x0000100a000479ee */ /* 0x000e620008a20000 */
[----:B---3--:R-:W-:-:S02]  /*9a30*/  IMAD.SHL.U32 R0, R24, 0x10, RZ ;  /* 0x0000001018007824 */ /* 0x008fc400078e00ff */
[C---:B------:R-:W-:Y:S02]  /*9a40*/  IMAD.SHL.U32 R3, R24.reuse, 0x80, RZ ;  /* 0x0000008018037824 */ /* 0x040fe400078e00ff */
[----:B------:R-:W-:Y:S01]  /*9a50*/  IMAD.SHL.U32 R2, R24, 0x8, RZ ;  /* 0x0000000818027824 */ /* 0x000fe200078e00ff */
[----:B------:R-:W-:Y:S02]  /*9a60*/  LOP3.LUT R0, R0, 0xf0, RZ, 0xc0, !PT ;  /* 0x000000f000007812 */ /* 0x000fe400078ec0ff */
[----:B------:R-:W-:Y:S02]  /*9a70*/  LOP3.LUT R3, R3, 0x800, RZ, 0xc0, !PT ;  /* 0x0000080003037812 */ /* 0x000fe400078ec0ff */
[----:B------:R-:W-:Y:S01]  /*9a80*/  LOP3.LUT R2, R2, 0x300, RZ, 0xc0, !PT ;  /* 0x0000030002027812 */ /* 0x000fe200078ec0ff */
[----:B------:R-:W3:Y:S01]  /*9a90*/  @!P1 SYNCS.CCTL.IV [UR11+0xc008] ;  /* 0x00c00800ff0099b1 */ /* 0x000ee2000800000b */
[----:B------:R-:W-:Y:S01]  /*9aa0*/  IADD3 R3, PT, PT, R0, UR11, R3 ;  /* 0x0000000b00037c10 */ /* 0x000fe2000fffe003 */
[----:B------:R-:W-:Y:S01]  /*9ab0*/  NOP ;  /* 0x0000000000007918 */ /* 0x000fe20000000000 */
[----:B----4-:R-:W-:Y:S01]  /*9ac0*/  LOP3.LUT R25, R22, 0x7f, RZ, 0xc0, !PT ;  /* 0x0000007f16197812 */ /* 0x010fe200078ec0ff */
[----:B-----5:R-:W-:Y:S01]  /*9ad0*/  IMAD.SHL.U32 R0, R28, 0x20, RZ ;  /* 0x000000201c007824 */ /* 0x020fe200078e00ff */
[----:B------:R-:W-:Y:S01]  /*9ae0*/  SHF.R.U32.HI R24, RZ, 0x6, R24 ;  /* 0x00000006ff187819 */ /* 0x000fe20000011618 */
[----:B------:R-:W-:Y:S01]  /*9af0*/  IMAD.IADD R2, R2, 0x1, R3 ;  /* 0x0000000102027824 */ /* 0x000fe200078e0203 */
[----:B-1----:R-:W-:-:S02]  /*9b00*/  F2FP.BF16.F32.PACK_AB R4, R6, R4 ;  /* 0x000000040604723e */ /* 0x002fc400000010ff */
[----:B------:R-:W-:Y:S02]  /*9b10*/  F2FP.BF16.F32.PACK_AB R20, R7, R5 ;  /* 0x000000050714723e */ /* 0x000fe400000010ff */
[----:B------:R-:W-:Y:S02]  /*9b20*/  F2FP.BF16.F32.PACK_AB R5, R10, R8 ;  /* 0x000000080a05723e */ /* 0x000fe400000010ff */
[----:B------:R-:W-:Y:S02]  /*9b30*/  F2FP.BF16.F32.PACK_AB R21, R11, R9 ;  /* 0x000000090b15723e */ /* 0x000fe400000010ff */
[----:B------:R-:W-:Y:S02]  /*9b40*/  F2FP.BF16.F32.PACK_AB R6, R14, R12 ;  /* 0x0000000c0e06723e */ /* 0x000fe400000010ff */
[----:B------:R-:W-:Y:S02]  /*9b50*/  F2FP.BF16.F32.PACK_AB R22, R15, R13 ;  /* 0x0000000d0f16723e */ /* 0x000fe400000010ff */
[----:B------:R-:W-:-:S02]  /*9b60*/  F2FP.BF16.F32.PACK_AB R7, R18, R16 ;  /* 0x000000101207723e */ /* 0x000fc400000010ff */
[----:B------:R-:W-:Y:S02]  /*9b70*/  F2FP.BF16.F32.PACK_AB R23, R19, R17 ;  /* 0x000000111317723e */ /* 0x000fe400000010ff */
[----:B------:R-:W-:Y:S01]  /*9b80*/  LEA R10, R25, UR11, 0x4 ;  /* 0x0000000b190a7c11 */ /* 0x000fe2000f8e20ff */
[----:B---3--:R-:W-:Y:S01]  /*9b90*/  STS.128 [R2], R4 ;  /* 0x0000000402007388 */ /* 0x008fe20000000c00 */
[----:B------:R-:W1:Y:S01]  /*9ba0*/  LDC R25, c[0x0][0x3b8] ;  /* 0x0000ee00ff197b82 */ /* 0x000e620000000800 */
[----:B------:R-:W-:Y:S02]  /*9bb0*/  LOP3.LUT R3, R0, 0x20, RZ, 0xc0, !PT ;  /* 0x0000002000037812 */ /* 0x000fe400078ec0ff */
[----:B------:R-:W-:Y:S01]  /*9bc0*/  STS.128 [R2+0x400], R20 ;  /* 0x0004001402007388 */ /* 0x000fe20000000c00 */
[----:B------:R-:W-:-:S04]  /*9bd0*/  SGXT.U32 R24, R24, 0x1 ;  /* 0x000000011818781a */ /* 0x000fc80000000000 */
[----:B------:R-:W-:Y:S06]  /*9be0*/  BAR.SYNC.DEFER_BLOCKING 0x0 ;  /* 0x0000000000007b1d */ /* 0x000fec0000010000 */
[----:B------:R-:W3:Y:S04]  /*9bf0*/  LDS.128 R12, [R10] ;  /* 0x000000000a0c7984 */ /* 0x000ee80000000c00 */
[----:B------:R-:W4:Y:S01]  /*9c00*/  LDS.128 R16, [R10+0x800] ;  /* 0x000800000a107984 */ /* 0x000f220000000c00 */
[----:B---3--:R-:W-:-:S02]  /*9c10*/  PRMT R9, R12, 0x7632, R9 ;  /* 0x000076320c097816 */ /* 0x008fc40000000009 */
[----:B--2---:R-:W-:Y:S01]  /*9c20*/  LOP3.LUT R24, R27, R24, R3, 0xfe, !PT ;  /* 0x000000181b187212 */ /* 0x004fe200078efe03 */
[C---:B0-----:R-:W-:Y:S01]  /*9c30*/  IMAD R0, R26.reuse, UR4, RZ ;  /* 0x000000041a007c24 */ /* 0x041fe2000f8e02ff */
[----:B------:R-:W-:-:S03]  /*9c40*/  ISETP.GE.AND P0, PT, R26, UR14, PT ;  /* 0x0000000e1a007c0c */ /* 0x000fc6000bf06270 */
[C---:B-1----:R-:W-:Y:S01]  /*9c50*/  IMAD R3, R24.reuse, R25, RZ ;  /* 0x0000001918037224 */ /* 0x042fe200078e02ff */
[----:B------:R-:W-:Y:S02]  /*9c60*/  LOP3.LUT R2, R24, 0x2, RZ, 0xfc, !PT ;  /* 0x0000000218027812 */ /* 0x000fe400078efcff */
[----:B------:R-:W-:Y:S02]  /*9c70*/  LEA R21, P1, R0, UR12, 0x1 ;  /* 0x0000000c00157c11 */ /* 0x000fe4000f8208ff */
[----:B------:R-:W-:Y:S02]  /*9c80*/  ISETP.LT.AND P4, PT, R2, UR15, !P0 ;  /* 0x0000000f02007c0c */ /* 0x000fe4000c781270 */
[----:B------:R-:W-:Y:S01]  /*9c90*/  LEA.HI.X.SX32 R23, R0, UR13, 0x1, P1 ;  /* 0x0000000d00177c11 */ /* 0x000fe200088f0eff */
[----:B------:R-:W-:Y:S01]  /*9ca0*/  IMAD R0, R25, 0x2, R3 ;  /* 0x0000000219007824 */ /* 0x000fe200078e0203 */
[C---:B------:R-:W-:Y:S02]  /*9cb0*/  ISETP.LT.AND P5, PT, R24.reuse, UR15, !P0 ;  /* 0x0000000f18007c0c */ /* 0x040fe4000c7a1270 */
[----:B------:R-:W-:Y:S01]  /*9cc0*/  LEA R2, P1, R3, R21, 0x1 ;  /* 0x0000001503027211 */ /* 0x000fe200078208ff */
[----:B------:R-:W-:Y:S01]  /*9cd0*/  IMAD R8, R25, 0x2, R0 ;  /* 0x0000000219087824 */ /* 0x000fe200078e0200 */
[----:B------:R-:W-:-:S02]  /*9ce0*/  LOP3.LUT R4, R24, 0x8, RZ, 0xfc, !PT ;  /* 0x0000000818047812 */ /* 0x000fc400078efcff */
[----:B------:R-:W-:Y:S02]  /*9cf0*/  LEA.HI.X.SX32 R3, R3, R23, 0x1, P1 ;  /* 0x0000001703037211 */ /* 0x000fe400008f0eff */
[----:B------:R-:W-:Y:S02]  /*9d00*/  LOP3.LUT R5, R24, 0x6, RZ, 0xfc, !PT ;  /* 0x0000000618057812 */ /* 0x000fe400078efcff */
[----:B------:R-:W-:Y:S02]  /*9d10*/  ISETP.LT.AND P1, PT, R4, UR15, !P0 ;  /* 0x0000000f04007c0c */ /* 0x000fe4000c721270 */
[----:B------:R-:W-:Y:S01]  /*9d20*/  LOP3.LUT R6, R24, 0x4, RZ, 0xfc, !PT ;  /* 0x0000000418067812 */ /* 0x000fe200078efcff */
[----:B------:R0:W-:Y:S01]  /*9d30*/  @P5 STG.E.U16 desc[UR24][R2.64], R12 ;  /* 0x0000000c02005986 */ /* 0x0001e2000c101518 */
[----:B------:R-:W-:Y:S02]  /*9d40*/  LEA R4, P6, R0, R21, 0x1 ;  /* 0x0000001500047211 */ /* 0x000fe400078c08ff */
[----:B------:R-:W-:-:S02]  /*9d50*/  ISETP.LT.AND P2, PT, R5, UR15, !P0 ;  /* 0x0000000f05007c0c */ /* 0x000fc4000c741270 */
[----:B------:R-:W-:Y:S02]  /*9d60*/  ISETP.LT.AND P3, PT, R6, UR15, !P0 ;  /* 0x0000000f06007c0c */ /* 0x000fe4000c761270 */
[----:B------:R-:W-:Y:S02]  /*9d70*/  LOP3.LUT R7, R24, 0xa, RZ, 0xfc, !PT ;  /* 0x0000000a18077812 */ /* 0x000fe400078efcff */
[----:B------:R-:W-:Y:S02]  /*9d80*/  LEA.HI.X.SX32 R5, R0, R23, 0x1, P6 ;  /* 0x0000001700057211 */ /* 0x000fe400030f0eff */
[C---:B------:R-:W-:Y:S02]  /*9d90*/  LEA R6, P6, R8.reuse, R21, 0x1 ;  /* 0x0000001508067211 */ /* 0x040fe400078c08ff */
[----:B------:R-:W-:Y:S01]  /*9da0*/  ISETP.LT.AND P5, PT, R7, UR15, !P0 ;  /* 0x0000000f07007c0c */ /* 0x000fe2000c7a1270 */
[----:B------:R1:W-:Y:S01]  /*9db0*/  @P4 STG.E.U16 desc[UR24][R4.64], R9 ;  /* 0x0000000904004986 */ /* 0x0003e2000c101518 */
[----:B------:R-:W-:Y:S01]  /*9dc0*/  LEA.HI.X.SX32 R7, R8, R23, 0x1, P6 ;  /* 0x0000001708077211 */ /* 0x000fe200030f0eff */
[----:B------:R-:W-:Y:S01]  /*9dd0*/  IMAD R8, R25, 0x2, R8 ;  /* 0x0000000219087824 */ /* 0x000fe200078e0208 */
[----:B------:R-:W-:-:S02]  /*9de0*/  LOP3.LUT R0, R24, 0xc, RZ, 0xfc, !PT ;  /* 0x0000000c18007812 */ /* 0x000fc400078efcff */
[----:B0-----:R-:W-:Y:S01]  /*9df0*/  LOP3.LUT R3, R24, 0xe, RZ, 0xfc, !PT ;  /* 0x0000000e18037812 */ /* 0x001fe200078efcff */
[----:B------:R0:W-:Y:S01]  /*9e00*/  @P3 STG.E.U16 desc[UR24][R6.64], R13 ;  /* 0x0000000d06003986 */ /* 0x0001e2000c101518 */
[----:B------:R-:W-:Y:S01]  /*9e10*/  ISETP.LT.AND P4, PT, R0, UR15, !P0 ;  /* 0x0000000f00007c0c */ /* 0x000fe2000c781270 */
[----:B------:R-:W-:Y:S01]  /*9e20*/  IMAD R0, R25, 0x2, R8 ;  /* 0x0000000219007824 */ /* 0x000fe200078e0208 */
[C---:B------:R-:W-:Y:S02]  /*9e30*/  LEA R2, P6, R8.reuse, R21, 0x1 ;  /* 0x0000001508027211 */ /* 0x040fe400078c08ff */
[----:B------:R-:W-:Y:S01]  /*9e40*/  ISETP.LT.AND P3, PT, R3, UR15, !P0 ;  /* 0x0000000f03007c0c */ /* 0x000fe2000c761270 */
[----:B-1----:R-:W-:Y:S01]  /*9e50*/  IMAD R5, R25, 0x2, R0 ;  /* 0x0000000219057824 */ /* 0x002fe200078e0200 */
[----:B------:R-:W-:Y:S02]  /*9e60*/  LEA.HI.X.SX32 R3, R8, R23, 0x1, P6 ;  /* 0x0000001708037211 */ /* 0x000fe400030f0eff */
[----:B------:R-:W-:-:S02]  /*9e70*/  LEA R8, P6, R0, R21, 0x1 ;  /* 0x0000001500087211 */ /* 0x000fc400078c08ff */
[----:B------:R-:W-:Y:S02]  /*9e80*/  LOP3.LUT R4, R24, 0x10, RZ, 0xfc, !PT ;  /* 0x0000001018047812 */ /* 0x000fe400078efcff */
[----:B0-----:R-:W-:Y:S02]  /*9e90*/  PRMT R7, R13, 0x7632, R7 ;  /* 0x000076320d077816 */ /* 0x001fe40000000007 */
[----:B------:R-:W-:Y:S01]  /*9ea0*/  LEA.HI.X.SX32 R9, R0, R23, 0x1, P6 ;  /* 0x0000001700097211 */ /* 0x000fe200030f0eff */
[----:B------:R-:W-:Y:S01]  /*9eb0*/  IMAD R0, R25, 0x2, R5 ;  /* 0x0000000219007824 */ /* 0x000fe200078e0205 */
[----:B------:R-:W-:Y:S01]  /*9ec0*/  LOP3.LUT R6, R24, 0x12, RZ, 0xfc, !PT ;  /* 0x0000001218067812 */ /* 0x000fe200078efcff */
[----:B------:R0:W-:Y:S01]  /*9ed0*/  @P2 STG.E.U16 desc[UR24][R2.64], R7 ;  /* 0x0000000702002986 */ /* 0x0001e2000c101518 */
[----:B------:R-:W-:Y:S02]  /*9ee0*/  ISETP.LT.AND P2, PT, R4, UR15, !P0 ;  /* 0x0000000f04007c0c */ /* 0x000fe4000c741270 */
[----:B------:R-:W-:Y:S01]  /*9ef0*/  LEA R4, P6, R5, R21, 0x1 ;  /* 0x0000001505047211 */ /* 0x000fe200078c08ff */
[----:B------:R1:W-:Y:S01]  /*9f00*/  @P1 STG.E.U16 desc[UR24][R8.64], R14 ;  /* 0x0000000e08001986 */ /* 0x0003e2000c101518 */
[----:B------:R-:W-:-:S02]  /*9f10*/  ISETP.LT.AND P1, PT, R6, UR15, !P0 ;  /* 0x0000000f06007c0c */ /* 0x000fc4000c721270 */
[----:B------:R-:W-:Y:S02]  /*9f20*/  LEA.HI.X.SX32 R5, R5, R23, 0x1, P6 ;  /* 0x0000001705057211 */ /* 0x000fe400030f0eff */
[----:B------:R-:W-:Y:S02]  /*9f30*/  LEA R6, P6, R0, R21, 0x1 ;  /* 0x0000001500067211 */ /* 0x000fe400078c08ff */
[----:B------:R-:W-:Y:S01]  /*9f40*/  LOP3.LUT R10, R24, 0x14, RZ, 0xfc, !PT ;  /* 0x00000014180a7812 */ /* 0x000fe200078efcff */
[C---:B0-----:R-:W-:Y:S01]  /*9f50*/  IMAD R3, R25.reuse, 0x2, R0 ;  /* 0x0000000219037824 */ /* 0x041fe200078e0200 */
[----:B------:R-:W-:Y:S02]  /*9f60*/  LEA.HI.X.SX32 R7, R0, R23, 0x1, P6 ;  /* 0x0000001700077211 */ /* 0x000fe400030f0eff */
[----:B-1----:R-:W-:Y:S01]  /*9f70*/  PRMT R9, R14, 0x7632, R9 ;  /* 0x000076320e097816 */ /* 0x002fe20000000009 */
[----:B------:R-:W-:Y:S01]  /*9f80*/  IMAD R0, R25, 0x2, R3 ;  /* 0x0000000219007824 */ /* 0x000fe200078e0203 */
[----:B------:R-:W-:-:S02]  /*9f90*/  LOP3.LUT R8, R24, 0x16, RZ, 0xfc, !PT ;  /* 0x0000001618087812 */ /* 0x000fc400078efcff */
[C---:B------:R-:W-:Y:S01]  /*9fa0*/  LEA R2, P6, R3.reuse, R21, 0x1 ;  /* 0x0000001503027211 */ /* 0x040fe200078c08ff */
[----:B------:R0:W-:Y:S01]  /*9fb0*/  @P5 STG.E.U16 desc[UR24][R4.64], R9 ;  /* 0x0000000904005986 */ /* 0x0001e2000c101518 */
[----:B------:R-:W-:Y:S02]  /*9fc0*/  ISETP.LT.AND P5, PT, R10, UR15, !P0 ;  /* 0x0000000f0a007c0c */ /* 0x000fe4000c7a1270 */
[----:B------:R-:W-:Y:S01]  /*9fd0*/  LEA.HI.X.SX32 R3, R3, R23, 0x1, P6 ;  /* 0x0000001703037211 */ /* 0x000fe200030f0eff */
[----:B------:R1:W-:Y:S01]  /*9fe0*/  @P4 STG.E.U16 desc[UR24][R6.64], R15 ;  /* 0x0000000f06004986 */ /* 0x0003e2000c101518 */
[----:B------:R-:W-:Y:S02]  /*9ff0*/  ISETP.LT.AND P4, PT, R8, UR15, !P0 ;  /* 0x0000000f08007c0c */ /* 0x000fe4000c781270 */
[----:B------:R-:W-:Y:S02]  /*a000*/  LEA R8, P6, R0, R21, 0x1 ;  /* 0x0000001500087211 */ /* 0x000fe400078c08ff */
[----:B------:R-:W-:-:S02]  /*a010*/  LOP3.LUT R10, R24, 0x18, RZ, 0xfc, !PT ;  /* 0x00000018180a7812 */ /* 0x000fc400078efcff */
[----:B------:R-:W-:Y:S01]  /*a020*/  LOP3.LUT R14, R24, 0x1c, RZ, 0xfc, !PT ;  /* 0x0000001c180e7812 */ /* 0x000fe200078efcff */
[----:B0-----:R-:W-:Y:S01]  /*a030*/  IMAD R5, R25, 0x2, R0 ;  /* 0x0000000219057824 */ /* 0x001fe200078e0200 */
[----:B------:R-:W-:Y:S02]  /*a040*/  LEA.HI.X.SX32 R9, R0, R23, 0x1, P6 ;  /* 0x0000001700097211 */ /* 0x000fe400030f0eff */
[----:B-1----:R-:W-:Y:S01]  /*a050*/  PRMT R7, R15, 0x7632, R7 ;  /* 0x000076320f077816 */ /* 0x002fe20000000007 */
[----:B------:R-:W-:Y:S01]  /*a060*/  IMAD R0, R25, 0x2, R5 ;  /* 0x0000000219007824 */ /* 0x000fe200078e0205 */
[----:B------:R-:W-:Y:S02]  /*a070*/  LEA R4, P6, R5, R21, 0x1 ;  /* 0x0000001505047211 */ /* 0x000fe400078c08ff */
[----:B------:R-:W-:Y:S01]  /*a080*/  LOP3.LUT R6, R24, 0x1a, RZ, 0xfc, !PT ;  /* 0x0000001a18067812 */ /* 0x000fe200078efcff */
[----:B------:R0:W-:Y:S01]  /*a090*/  @P3 STG.E.U16 desc[UR24][R2.64], R7 ;  /* 0x0000000702003986 */ /* 0x0001e2000c101518 */
[----:B------:R-:W-:Y:S01]  /*a0a0*/  ISETP.LT.AND P3, PT, R10, UR15, !P0 ;  /* 0x0000000f0a007c0c */ /* 0x000fe2000c761270 */
[----:B------:R-:W-:Y:S01]  /*a0b0*/  IMAD R10, R25, 0x2, R0 ;  /* 0x00000002190a7824 */ /* 0x000fe200078e0200 */
[----:B------:R-:W-:Y:S01]  /*a0c0*/  LEA.HI.X.SX32 R5, R5, R23, 0x1, P6 ;  /* 0x0000001705057211 */ /* 0x000fe200030f0eff */
[----:B----4-:R1:W-:Y:S01]  /*a0d0*/  @P2 STG.E.U16 desc[UR24][R8.64], R16 ;  /* 0x0000001008002986 */ /* 0x0103e2000c101518 */
[----:B------:R-:W-:Y:S01]  /*a0e0*/  ISETP.LT.AND P2, PT, R6, UR15, !P0 ;  /* 0x0000000f06007c0c */ /* 0x000fe2000c741270 */
[----:B------:R-:W-:Y:S01]  /*a0f0*/  IMAD R11, R25, 0x2, R10 ;  /* 0x00000002190b7824 */ /* 0x000fe200078e020a */
[----:B------:R-:W-:-:S02]  /*a100*/  LEA R6, P6, R0, R21, 0x1 ;  /* 0x0000001500067211 */ /* 0x000fc400078c08ff */
[----:B------:R-:W-:Y:S02]  /*a110*/  LOP3.LUT R24, R24, 0x1e, RZ, 0xfc, !PT ;  /* 0x0000001e18187812 */ /* 0x000fe400078efcff */
[----:B0-----:R-:W-:Y:S02]  /*a120*/  PRMT R3, R16, 0x7632, R3 ;  /* 0x0000763210037816 */ /* 0x001fe40000000003 */
[----:B------:R-:W-:Y:S01]  /*a130*/  LEA.HI.X.SX32 R7, R0, R23, 0x1, P6 ;  /* 0x0000001700077211 */ /* 0x000fe200030f0eff */
[----:B------:R-:W-:Y:S01]  /*a140*/  IMAD R0, R25, 0x2, R11 ;  /* 0x0000000219007824 */ /* 0x000fe200078e020b */
[-C--:B-1----:R-:W-:Y:S01]  /*a150*/  LEA R8, P6, R11, R21.reuse, 0x1 ;  /* 0x000000150b087211 */ /* 0x082fe200078c08ff */
[----:B------:R0:W-:Y:S01]  /*a160*/  @P1 STG.E.U16 desc[UR24][R4.64], R3 ;  /* 0x0000000304001986 */ /* 0x0001e2000c101518 */
[----:B------:R-:W-:Y:S01]  /*a170*/  LEA R2, P1, R10, R21, 0x1 ;  /* 0x000000150a027211 */ /* 0x000fe200078208ff */
[----:B------:R-:W-:Y:S01]  /*a180*/  IMAD R13, R25, 0x2, R0 ;  /* 0x00000002190d7824 */ /* 0x000fe200078e0200 */
[----:B------:R-:W-:Y:S01]  /*a190*/  LEA.HI.X.SX32 R9, R11, R23, 0x1, P6 ;  /* 0x000000170b097211 */ /* 0x000fe200030f0eff */
[----:B------:R1:W-:Y:S03]  /*a1a0*/  @P5 STG.E.U16 desc[UR24][R6.64], R17 ;  /* 0x0000001106005986 */ /* 0x0003e6000c101518 */
[----:B------:R-:W-:-:S02]  /*a1b0*/  LEA R12, P6, R13, R21, 0x1 ;  /* 0x000000150d0c7211 */ /* 0x000fc400078c08ff */
[----:B0-----:R-:W-:Y:S01]  /*a1c0*/  LEA.HI.X.SX32 R3, R10, R23, 0x1, P1 ;  /* 0x000000170a037211 */ /* 0x001fe200008f0eff */
[----:B------:R-:W-:Y:S01]  /*a1d0*/  IMAD R5, R25, 0x2, R13 ;  /* 0x0000000219057824 */ /* 0x000fe200078e020d */
[C---:B------:R-:W-:Y:S02]  /*a1e0*/  LEA R10, P1, R0.reuse, R21, 0x1 ;  /* 0x00000015000a7211 */ /* 0x040fe400078208ff */
[-C--:B------:R-:W-:Y:S02]  /*a1f0*/  LEA.HI.X.SX32 R13, R13, R23.reuse, 0x1, P6 ;  /* 0x000000170d0d7211 */ /* 0x080fe400030f0eff */
[----:B------:R-:W-:Y:S02]  /*a200*/  LEA.HI.X.SX32 R11, R0, R23, 0x1, P1 ;  /* 0x00000017000b7211 */ /* 0x000fe400008f0eff */
[----:B------:R-:W-:Y:S02]  /*a210*/  ISETP.LT.AND P1, PT, R14, UR15, !P0 ;  /* 0x0000000f0e007c0c */ /* 0x000fe4000c721270 */
[----:B------:R-:W-:-:S02]  /*a220*/  ISETP.LT.AND P0, PT, R24, UR15, !P0 ;  /* 0x0000000f18007c0c */ /* 0x000fc4000c701270 */
[----:B------:R-:W-:Y:S02]  /*a230*/  PRMT R0, R17, 0x7632, R0 ;  /* 0x0000763211007816 */ /* 0x000fe40000000000 */
[----:B------:R-:W-:Y:S02]  /*a240*/  LEA R4, P6, R5, R21, 0x1 ;  /* 0x0000001505047211 */ /* 0x000fe400078c08ff */
[----:B-1----:R-:W-:Y:S01]  /*a250*/  PRMT R7, R19, 0x7632, R7 ;  /* 0x0000763213077816 */ /* 0x002fe20000000007 */
[----:B------:R0:W-:Y:S01]  /*a260*/  @P4 STG.E.U16 desc[UR24][R2.64], R0 ;  /* 0x0000000002004986 */ /* 0x0001e2000c101518 */
[----:B------:R-:W-:-:S03]  /*a270*/  LEA.HI.X.SX32 R5, R5, R23, 0x1, P6 ;  /* 0x0000001705057211 */ /* 0x000fc600030f0eff */
[----:B------:R1:W-:Y:S01]  /*a280*/  @P3 STG.E.U16 desc[UR24][R8.64], R18 ;  /* 0x0000001208003986 */ /* 0x0003e2000c101518 */
[----:B0-----:R-:W-:-:S05]  /*a290*/  PRMT R3, R18, 0x7632, R3 ;  /* 0x0000763212037816 */ /* 0x001fca0000000003 */
[----:B------:R1:W-:Y:S04]  /*a2a0*/  @P2 STG.E.U16 desc[UR24][R10.64], R3 ;  /* 0x000000030a002986 */ /* 0x0003e8000c101518 */
[----:B------:R1:W-:Y:S04]  /*a2b0*/  @P1 STG.E.U16 desc[UR24][R12.64], R19 ;  /* 0x000000130c001986 */ /* 0x0003e8000c101518 */
[----:B------:R1:W-:Y:S01]  /*a2c0*/  @P0 STG.E.U16 desc[UR24][R4.64], R7 ;  /* 0x0000000704000986 */ /* 0x0003e2000c101518 */
[----:B------:R-:W-:Y:S06]  /*a2d0*/  BAR.SYNC.DEFER_BLOCKING 0x0 ;  /* 0x0000000000007b1d */ /* 0x000fec0000010000 */
[----:B------:R-:W-:Y:S05]  /*a2e0*/  BRA.U UP0, `(.L_x_13) ;  /* 0x00000001009c7547 */ /* 0x000fea000b800000 */
[----:B------:R-:W0:Y:S01]  /*a2f0*/  S2UR UR5, SR_CgaCtaId ;  /* 0x00000000000579c3 */ /* 0x000e220000008800 */
[----:B------:R-:W-:Y:S01]  /*a300*/  NOP ;  /* 0x0000000000007918 */ /* 0x000fe20000000000 */
[----:B------:R-:W-:Y:S01]  /*a310*/  UMOV UR4, 0x50 ;  /* 0x0000005000047882 */ /* 0x000fe20000000000 */
[----:B------:R-:W-:Y:S02]  /*a320*/  IMAD.U32 R0, RZ, RZ, UR9 ;  /* 0x00000009ff007e24 */ /* 0x000fe4000f8e00ff */
[----:B-1----:R-:W-:-:S03]  /*a330*/  IMAD.MOV.U32 R3, RZ, RZ, 0x1 ;  /* 0x00000001ff037424 */ /* 0x002fc600078e00ff */
[----:B------:R-:W-:-:S04]  /*a340*/  LOP3.LUT R0, R0, 0xffff, RZ, 0xc0, !PT ;  /* 0x0000ffff00007812 */ /* 0x000fc800078ec0ff */
[----:B------:R-:W-:-:S05]  /*a350*/  SHF.R.U32.HI R0, RZ, 0x5, R0 ;  /* 0x00000005ff007819 */ /* 0x000fca0000011600 */
[----:B------:R-:W-:Y:S01]  /*a360*/  VIADD R2, R0, 0x10 ;  /* 0x0000001000027836 */ /* 0x000fe20000000000 */
[----:B------:R-:W-:Y:S01]  /*a370*/  SHF.L.U32 R0, R3, R0, RZ ;  /* 0x0000000003007219 */ /* 0x000fe200000006ff */
[----:B0-----:R-:W-:-:S03]  /*a380*/  ULEA UR6, UR5, UR4, 0x18 ;  /* 0x0000000405067291 */ /* 0x001fc6000f8ec0ff */
[----:B------:R-:W-:-:S04]  /*a390*/  SHF.L.U32 R3, R3, R2, RZ ;  /* 0x0000000203037219 */ /* 0x000fc800000006ff */
[----:B------:R-:W-:Y:S02]  /*a3a0*/  LOP3.LUT R0, R3, R0, RZ, 0xfc, !PT ;  /* 0x0000000003007212 */ /* 0x000fe400078efcff */
[----:B------:R-:W0:Y:S02]  /*a3b0*/  LDS R5, [UR6] ;  /* 0x00000006ff057984 */ /* 0x000e240008000800 */
[C---:B------:R-:W-:Y:S02]  /*a3c0*/  LOP3.LUT R2, R0.reuse, 0xffff, RZ, 0xc0, !PT ;  /* 0x0000ffff00027812 */ /* 0x040fe400078ec0ff */
[----:B0-----:R-:W-:-:S04]  /*a3d0*/  LOP3.LUT R3, R0, 0xffff, R5, 0x80, !PT ;  /* 0x0000ffff00037812 */ /* 0x001fc800078e8005 */
[----:B------:R-:W-:-:S13]  /*a3e0*/  ISETP.NE.AND P0, PT, R3, R2, PT ;  /* 0x000000020300720c */ /* 0x000fda0003f05270 */
[----:B------:R-:W-:Y:S05]  /*a3f0*/  @P0 BRA `(.L_x_14) ;  /* 0x0000000000500947 */ /* 0x000fea0003800000 */
[----:B------:R-:W-:Y:S02]  /*a400*/  SHF.R.U32.HI R5, RZ, 0x10, R5 ;  /* 0x00000010ff057819 */ /* 0x000fe40000011605 */
[----:B------:R-:W-:-:S04]  /*a410*/  SHF.R.U32.HI R2, RZ, 0x10, R0 ;  /* 0x00000010ff027819 */ /* 0x000fc80000011600 */
[----:B------:R-:W-:-:S04]  /*a420*/  LOP3.LUT R5, R5, R2, RZ, 0xc0, !PT ;  /* 0x0000000205057212 */ /* 0x000fc800078ec0ff */
[----:B------:R-:W-:-:S13]  /*a430*/  ISETP.NE.AND P0, PT, R5, R2, PT ;  /* 0x000000020500720c */ /* 0x000fda0003f05270 */
[----:B------:R-:W-:Y:S05]  /*a440*/  @P0 BRA `(.L_x_15) ;  /* 0x0000000000300947 */ /* 0x000fea0003800000 */
[----:B------:R-:W-:Y:S01]  /*a450*/  R2UR UR4, R0 ;  /* 0x00000000000472ca */ /* 0x000fe200000e0000 */
[----:B------:R-:W-:Y:S01]  /*a460*/  VOTEU.ANY UR5, UPT, PT ;  /* 0x0000000000057886 */ /* 0x000fe200038e0100 */
[----:B------:R-:W0:Y:S01]  /*a470*/  S2R R0, SR_LANEID ;  /* 0x0000000000007919 */ /* 0x000e220000000000 */
[----:B------:R-:W-:-:S10]  /*a480*/  UFLO.U32 UR5, UR5 ;  /* 0x00000005000572bd */ /* 0x000fd400080e0000 */
[----:B------:R-:W-:-:S06]  /*a490*/  ULOP3.LUT UR4, URZ, UR4, URZ, 0x33, !UPT ;  /* 0x00000004ff047292 */ /* 0x000fcc000f8e33ff */
[----:B------:R-:W-:-:S04]  /*a4a0*/  IMAD.U32 R2, RZ, RZ, UR4 ;  /* 0x00000004ff027e24 */ /* 0x000fc8000f8e00ff */
[----:B------:R-:W1:Y:S02]  /*a4b0*/  REDUX UR7, R2 ;  /* 0x00000000020773c4 */ /* 0x000e640000000000 */
[----:B------:R2:W-:Y:S01]  /*a4c0*/  UTCATOMSWS.AND URZ, UR4 ;  /* 0x0000000400ff79e3 */ /* 0x0005e20008000000 */
[----:B0-----:R-:W-:Y:S01]  /*a4d0*/  ISETP.EQ.U32.AND P0, PT, R0, UR5, PT ;  /* 0x0000000500007c0c */ /* 0x001fe2000bf02070 */
[----:B-1----:R-:W-:-:S12]  /*a4e0*/  IMAD.U32 R0, RZ, RZ, UR7 ;  /* 0x00000007ff007e24 */ /* 0x002fd8000f8e00ff */
[----:B------:R2:W-:Y:S01]  /*a4f0*/  @P0 ATOMS.AND RZ, [UR6], R0 ;  /* 0x00000000ffff098c */ /* 0x0005e2000a800006 */
[----:B------:R-:W-:Y:S05]  /*a500*/  BRA `(.L_x_13) ;  /* 0x0000000000147947 */ /* 0x000fea0003800000 */
.L_x_15:
[----:B------:R-:W-:-:S07]  /*a510*/  MOV R2, 0xa530 ;  /* 0x0000a53000027802 */ /* 0x000fce0000000f00 */
[----:B------:R-:W-:Y:S05]  /*a520*/  CALL.REL.NOINC `($__internal_0_$__cuda_sm10x_tcgen05_guardrail_trap_col_being_dealloced_not_returned_by_alloc) ;  /* 0x00000000002c7944 */ /* 0x000fea0003c00000 */
[----:B------:R-:W-:Y:S05]  /*a530*/  BRA `(.L_x_13) ;  /* 0x0000000000087947 */ /* 0x000fea0003800000 */
.L_x_14:
[----:B------:R-:W-:-:S07]  /*a540*/  MOV R2, 0xa560 ;  /* 0x0000a56000027802 */ /* 0x000fce0000000f00 */
[----:B------:R-:W-:Y:S05]  /*a550*/  CALL.REL.NOINC `($__internal_2_$__cuda_sm10x_tcgen05_guardrail_trap_unallocated_columns_being_dealloced) ;  /* 0x0000000000387944 */ /* 0x000fea0003c00000 */
.L_x_13:
[----:B------:R-:W-:Y:S01]  /*a560*/  NOP ;  /* 0x0000000000007918 */ /* 0x000fe20000000000 */
[----:B--2---:R-:W-:Y:S05]  /*a570*/  EXIT ;  /* 0x000000000000794d */ /* 0x004fea0003800000 */
.L_x_8:
[----:B------:R-:W0:Y:S02]  /*a580*/  SYNCS.PHASECHK.TRANS64.TRYWAIT P2, [UR12], R6 ;  /* 0x00000006ff0075a7 */ /* 0x000e24000804110c */
[----:B0-----:R-:W-:Y:S05]  /*a590*/  @!P2 BRA `(.L_x_8) ;  /* 0xfffffffc00f8a947 */ /* 0x001fea000383ffff */
[----:B------:R-:W-:Y:S05]  /*a5a0*/  BRA `(.L_x_16) ;  /* 0xffffffc400747947 */ /* 0x000fea000383ffff */
.L_x_12:
[----:B------:R-:W0:Y:S02]  /*a5b0*/  SYNCS.PHASECHK.TRANS64.TRYWAIT P0, [UR12], R0 ;  /* 0x00000000ff0075a7 */ /* 0x000e24000800110c */
[----:B0-----:R-:W-:Y:S05]  /*a5c0*/  @!P0 BRA `(.L_x_12) ;  /* 0xfffffffc00f88947 */ /* 0x001fea000383ffff */
[----:B------:R-:W-:Y:S05]  /*a5d0*/  BRA `(.L_x_11) ;  /* 0xfffffff000e47947 */ /* 0x000fea000383ffff */
        .weak           $__internal_0_$__cuda_sm10x_tcgen05_guardrail_trap_col_being_dealloced_not_returned_by_alloc
        .type           $__internal_0_$__cuda_sm10x_tcgen05_guardrail_trap_col_being_dealloced_not_returned_by_alloc,@function
        .size           $__internal_0_$__cuda_sm10x_tcgen05_guardrail_trap_col_being_dealloced_not_returned_by_alloc,($__internal_1_$__cuda_sm10x_tcgen05_guardrail_trap_phase_invalid_during_alloc - $__internal_0_$__cuda_sm10x_tcgen05_guardrail_trap_col_being_dealloced_not_returned_by_alloc)
$__internal_0_$__cuda_sm10x_tcgen05_guardrail_trap_col_being_dealloced_not_returned_by_alloc:
[----:B------:R-:W-:Y:S05]  /*a5e0*/  BPT.TRAP 0x1 ;  /* 0x000000040000795c */ /* 0x000fea0000300000 */
[----:B------:R-:W-:-:S04]  /*a5f0*/  IMAD.MOV.U32 R3, RZ, RZ, 0x0 ;  /* 0x00000000ff037424 */ /* 0x000fc800078e00ff */
[----:B------:R-:W-:Y:S05]  /*a600*/  RET.REL.NODEC R2 `(matmul_kernel) ;  /* 0xffffff58027c7950 */ /* 0x000fea0003c3ffff */
        .weak           $__internal_1_$__cuda_sm10x_tcgen05_guardrail_trap_phase_invalid_during_alloc
        .type           $__internal_1_$__cuda_sm10x_tcgen05_guardrail_trap_phase_invalid_during_alloc,@function
        .size           $__internal_1_$__cuda_sm10x_tcgen05_guardrail_trap_phase_invalid_during_alloc,($__internal_2_$__cuda_sm10x_tcgen05_guardrail_trap_unallocated_columns_being_dealloced - $__internal_1_$__cuda_sm10x_tcgen05_guardrail_trap_phase_invalid_during_alloc)
$__internal_1_$__cuda_sm10x_tcgen05_guardrail_trap_phase_invalid_during_alloc:
[----:B------:R-:W-:Y:S05]  /*a610*/  BPT.TRAP 0x1 ;  /* 0x000000040000795c */ /* 0x000fea0000300000 */
[----:B------:R-:W-:-:S04]  /*a620*/  IMAD.MOV.U32 R3, RZ, RZ, 0x0 ;  /* 0x00000000ff037424 */ /* 0x000fc800078e00ff */
[----:B------:R-:W-:Y:S05]  /*a630*/  RET.REL.NODEC R2 `(matmul_kernel) ;  /* 0xffffff5802707950 */ /* 0x000fea0003c3ffff */
        .weak           $__internal_2_$__cuda_sm10x_tcgen05_guardrail_trap_unallocated_columns_being_dealloced
        .type           $__internal_2_$__cuda_sm10x_tcgen05_guardrail_trap_unallocated_columns_being_dealloced,@function
        .size           $__internal_2_$__cuda_sm10x_tcgen05_guardrail_trap_unallocated_columns_being_dealloced,(.L_x_20 - $__internal_2_$__cuda_sm10x_tcgen05_guardrail_trap_unallocated_columns_being_dealloced)
$__internal_2_$__cuda_sm10x_tcgen05_guardrail_trap_unallocated_columns_being_dealloced:
[----:B------:R-:W-:Y:S05]  /*a640*/  BPT.TRAP 0x1 ;  /* 0x000000040000795c */ /* 0x000fea0000300000 */
[----:B------:R-:W-:-:S04]  /*a650*/  IMAD.MOV.U32 R3, RZ, RZ, 0x0 ;  /* 0x00000000ff037424 */ /* 0x000fc800078e00ff */
[----:B------:R-:W-:Y:S05]  /*a660*/  RET.REL.NODEC R2 `(matmul_kernel) ;  /* 0xffffff5802647950 */ /* 0x000fea0003c3ffff */
.L_x_17:
[----:B------:R-:W-:-:S00]  /*a670*/  BRA `(.L_x_17) ;  /* 0xfffffffc00fc7947 */ /* 0x000fc0000383ffff */
[----:B------:R-:W-:-:S00]  /*a680*/  NOP ;  /* 0x0000000000007918 */ /* 0x000fc00000000000 */
[----:B------:R-:W-:-:S00]  /*a690*/  NOP ;  /* 0x0000000000007918 */ /* 0x000fc00000000000 */
[----:B------:R-:W-:-:S00]  /*a6a0*/  NOP ;  /* 0x0000000000007918 */ /* 0x000fc00000000000 */
[----:B------:R-:W-:-:S00]  /*a6b0*/  NOP ;  /* 0x0000000000007918 */ /* 0x000fc00000000000 */
[----:B------:R-:W-:-:S00]  /*a6c0*/  NOP ;  /* 0x0000000000007918 */ /* 0x000fc00000000000 */
[----:B------:R-:W-:-:S00]  /*a6d0*/  NOP ;  /* 0x0000000000007918 */ /* 0x000fc00000000000 */
[----:B------:R-:W-:-:S00]  /*a6e0*/  NOP ;  /* 0x0000000000007918 */ /* 0x000fc00000000000 */
[----:B------:R-:W-:-:S00]  /*a6f0*/  NOP ;  /* 0x0000000000007918 */ /* 0x000fc00000000000 */
.L_x_20:


//--------------------- .nv.shared.matmul_kernel  --------------------------
	.section	.nv.shared.matmul_kernel,"aw",@nobits
	.sectionflags	@""
	.align	16
	.zero		1024


//--------------------- .nv.shared.reserved.0     --------------------------
	.section	.nv.shared.reserved.0,"aw",@nobits
	.align	8
	.weak		__nv_reservedSMEM_offset_0_alias
	.size		__nv_reservedSMEM_offset_0_alias, 0, 64
	.other		__nv_reservedSMEM_offset_0_alias,@"STO_CUDA_RESERVED_SHARED STV_DEFAULT"
__nv_reservedSMEM_offset_0_alias:
	.zero		0
.nv.shared.reserved.0:
	.zero		64
	.weak		__nv_reservedSMEM_allocation_phase
	.type		__nv_reservedSMEM_allocation_phase,@object
	.size		__nv_reservedSMEM_allocation_phase,(.L_0 - __nv_reservedSMEM_allocation_phase)
__nv_reservedSMEM_allocation_phase:
	.zero		1
.L_0:
	.zero		7
	.weak		__nv_reservedSMEM_devtool_atexit_pc
	.type		__nv_reservedSMEM_devtool_atexit_pc,@object
	.size		__nv_reservedSMEM_devtool_atexit_pc,(__nv_reservedSMEM_allocation_mask - __nv_reservedSMEM_devtool_atexit_pc)
__nv_reservedSMEM_devtool_atexit_pc:
	.zero		8
	.weak		__nv_reservedSMEM_allocation_mask
	.type		__nv_reservedSMEM_allocation_mask,@object
	.size		__nv_reservedSMEM_allocation_mask,(.L_2 - __nv_reservedSMEM_allocation_mask)
__nv_reservedSMEM_allocation_mask:
	.zero		4
.L_2:


//--------------------- .nv.constant0.matmul_kernel --------------------------
	.section	.nv.constant0.matmul_kernel,"a",@progbits
	.sectionflags	@""
	.align	4
.nv.constant0.matmul_kernel:
	.zero		976


//--------------------- SYMBOLS --------------------------

	.type		.nv.reservedSmem.offset0,@object
	.size		.nv.reservedSmem.offset0,0x4
	.type		.nv.reservedSmem.cap,@object
	.size		.nv.reservedSmem.cap,0x4
